//
// Generated by NVIDIA NVVM Compiler
//
// Compiler Build ID: CL-36424714
// Cuda compilation tools, release 13.0, V13.0.88
// Based on NVVM 20.0.0
//

.version 9.0
.target sm_100
.address_size 64

	// .globl	_Z5SgemmILi128ELi8ELi128ELi8ELi8ELb0EEvPfS0_S0_iii
// _ZZ5SgemmILi128ELi8ELi128ELi8ELi8ELb0EEvPfS0_S0_iiiE2As has been demoted
// _ZZ5SgemmILi128ELi8ELi128ELi8ELi8ELb0EEvPfS0_S0_iiiE2Bs has been demoted

.visible .entry _Z5SgemmILi128ELi8ELi128ELi8ELi8ELb0EEvPfS0_S0_iii(
	.param .u64 .ptr .align 1 _Z5SgemmILi128ELi8ELi128ELi8ELi8ELb0EEvPfS0_S0_iii_param_0,
	.param .u64 .ptr .align 1 _Z5SgemmILi128ELi8ELi128ELi8ELi8ELb0EEvPfS0_S0_iii_param_1,
	.param .u64 .ptr .align 1 _Z5SgemmILi128ELi8ELi128ELi8ELi8ELb0EEvPfS0_S0_iii_param_2,
	.param .u32 _Z5SgemmILi128ELi8ELi128ELi8ELi8ELb0EEvPfS0_S0_iii_param_3,
	.param .u32 _Z5SgemmILi128ELi8ELi128ELi8ELi8ELb0EEvPfS0_S0_iii_param_4,
	.param .u32 _Z5SgemmILi128ELi8ELi128ELi8ELi8ELb0EEvPfS0_S0_iii_param_5
)
{
	.reg .pred 	%p<4>;
	.reg .b16 	%rs<5>;
	.reg .b32 	%r<119>;
	.reg .b32 	%f<867>;
	.reg .b64 	%rd<38>;
	// demoted variable
	.shared .align 4 .b8 _ZZ5SgemmILi128ELi8ELi128ELi8ELi8ELb0EEvPfS0_S0_iiiE2As[8192];
	// demoted variable
	.shared .align 4 .b8 _ZZ5SgemmILi128ELi8ELi128ELi8ELi8ELb0EEvPfS0_S0_iiiE2Bs[8192];
	ld.param.u64 	%rd6, [_Z5SgemmILi128ELi8ELi128ELi8ELi8ELb0EEvPfS0_S0_iii_param_0];
	ld.param.u64 	%rd4, [_Z5SgemmILi128ELi8ELi128ELi8ELi8ELb0EEvPfS0_S0_iii_param_1];
	ld.param.u32 	%r9, [_Z5SgemmILi128ELi8ELi128ELi8ELi8ELb0EEvPfS0_S0_iii_param_4];
	ld.param.u32 	%r10, [_Z5SgemmILi128ELi8ELi128ELi8ELi8ELb0EEvPfS0_S0_iii_param_5];
	cvta.to.global.u64 	%rd7, %rd6;
	cvta.to.global.u64 	%rd8, %rd4;
	mov.u32 	%r13, %ctaid.x;
	mov.u32 	%r14, %ctaid.y;
	mov.u32 	%r15, %tid.x;
	mov.u32 	%r16, %tid.y;
	shl.b32 	%r17, %r16, 4;
	add.s32 	%r18, %r17, %r15;
	shr.u32 	%r19, %r18, 1;
	shr.u32 	%r20, %r18, 5;
	shl.b32 	%r21, %r15, 2;
	and.b32  	%r22, %r21, 4;
	shl.b32 	%r23, %r18, 2;
	and.b32  	%r24, %r23, 124;
	mul.lo.s32 	%r25, %r14, %r10;
	shl.b32 	%r26, %r25, 7;
	cvt.s64.s32 	%rd9, %r26;
	shl.b32 	%r27, %r13, 7;
	mul.wide.u32 	%rd10, %r27, 4;
	add.s64 	%rd11, %rd8, %rd10;
	mad.lo.s32 	%r28, %r10, %r19, %r22;
	cvt.s64.s32 	%rd12, %r28;
	add.s64 	%rd13, %rd9, %rd12;
	shl.b64 	%rd14, %rd13, 2;
	add.s64 	%rd15, %rd14, %rd7;
	ld.global.nc.v4.f32 	{%f862, %f861, %f860, %f859}, [%rd15];
	shl.b32 	%r29, %r15, 11;
	and.b32  	%r30, %r29, 2048;
	mov.u32 	%r31, _ZZ5SgemmILi128ELi8ELi128ELi8ELi8ELb0EEvPfS0_S0_iiiE2As;
	add.s32 	%r32, %r31, %r30;
	shl.b32 	%r33, %r19, 2;
	add.s32 	%r34, %r32, %r33;
	st.shared.f32 	[%r34], %f862;
	st.shared.f32 	[%r34+512], %f861;
	st.shared.f32 	[%r34+1024], %f860;
	st.shared.f32 	[%r34+1536], %f859;
	shl.b32 	%r35, %r20, 9;
	mov.u32 	%r36, _ZZ5SgemmILi128ELi8ELi128ELi8ELi8ELb0EEvPfS0_S0_iiiE2Bs;
	add.s32 	%r37, %r36, %r35;
	shl.b32 	%r38, %r18, 4;
	and.b32  	%r39, %r38, 496;
	add.s32 	%r40, %r37, %r39;
	mad.lo.s32 	%r41, %r9, %r20, %r24;
	mul.wide.s32 	%rd16, %r41, 4;
	add.s64 	%rd17, %rd11, %rd16;
	ld.global.nc.v4.f32 	{%f207, %f208, %f209, %f210}, [%rd17];
	st.shared.v4.f32 	[%r40], {%f207, %f208, %f209, %f210};
	bar.sync 	0;
	and.b32  	%r42, %r33, 32;
	shl.b32 	%r43, %r15, 4;
	and.b32  	%r44, %r43, 16;
	or.b32  	%r45, %r44, %r42;
	shl.b32 	%r46, %r18, 1;
	and.b32  	%r47, %r46, 192;
	or.b32  	%r48, %r47, %r45;
	add.s32 	%r49, %r31, %r48;
	ld.shared.v4.f32 	{%f834, %f833, %f832, %f831}, [%r49];
	ld.shared.v4.f32 	{%f830, %f829, %f828, %f827}, [%r49+256];
	add.s32 	%r50, %r36, %r48;
	ld.shared.v4.f32 	{%f850, %f849, %f848, %f847}, [%r50];
	ld.shared.v4.f32 	{%f846, %f845, %f844, %f843}, [%r50+256];
	add.s64 	%rd37, %rd15, 32;
	add.s32 	%r51, %r20, 8;
	mad.lo.s32 	%r115, %r9, %r51, %r24;
	mov.b32 	%r117, 0;
	mov.b32 	%r118, 1;
	mov.f32 	%f771, 0f00000000;
	mov.f32 	%f772, %f771;
	mov.f32 	%f773, %f771;
	mov.f32 	%f774, %f771;
	mov.f32 	%f775, %f771;
	mov.f32 	%f776, %f771;
	mov.f32 	%f777, %f771;
	mov.f32 	%f778, %f771;
	mov.f32 	%f779, %f771;
	mov.f32 	%f780, %f771;
	mov.f32 	%f781, %f771;
	mov.f32 	%f782, %f771;
	mov.f32 	%f783, %f771;
	mov.f32 	%f784, %f771;
	mov.f32 	%f785, %f771;
	mov.f32 	%f786, %f771;
	mov.f32 	%f787, %f771;
	mov.f32 	%f788, %f771;
	mov.f32 	%f789, %f771;
	mov.f32 	%f790, %f771;
	mov.f32 	%f791, %f771;
	mov.f32 	%f792, %f771;
	mov.f32 	%f793, %f771;
	mov.f32 	%f794, %f771;
	mov.f32 	%f795, %f771;
	mov.f32 	%f796, %f771;
	mov.f32 	%f797, %f771;
	mov.f32 	%f798, %f771;
	mov.f32 	%f799, %f771;
	mov.f32 	%f800, %f771;
	mov.f32 	%f801, %f771;
	mov.f32 	%f802, %f771;
	mov.f32 	%f803, %f771;
	mov.f32 	%f804, %f771;
	mov.f32 	%f805, %f771;
	mov.f32 	%f806, %f771;
	mov.f32 	%f807, %f771;
	mov.f32 	%f808, %f771;
	mov.f32 	%f809, %f771;
	mov.f32 	%f810, %f771;
	mov.f32 	%f811, %f771;
	mov.f32 	%f812, %f771;
	mov.f32 	%f813, %f771;
	mov.f32 	%f814, %f771;
	mov.f32 	%f815, %f771;
	mov.f32 	%f816, %f771;
	mov.f32 	%f817, %f771;
	mov.f32 	%f818, %f771;
	mov.f32 	%f819, %f771;
	mov.f32 	%f820, %f771;
	mov.f32 	%f821, %f771;
	mov.f32 	%f822, %f771;
	mov.f32 	%f823, %f771;
	mov.f32 	%f824, %f771;
	mov.f32 	%f825, %f771;
	mov.f32 	%f826, %f771;
	mov.f32 	%f835, %f771;
	mov.f32 	%f836, %f771;
	mov.f32 	%f837, %f771;
	mov.f32 	%f838, %f771;
	mov.f32 	%f839, %f771;
	mov.f32 	%f840, %f771;
	mov.f32 	%f841, %f771;
	mov.f32 	%f842, %f771;
$L__BB0_1:
	ld.param.u32 	%r112, [_Z5SgemmILi128ELi8ELi128ELi8ELi8ELb0EEvPfS0_S0_iii_param_5];
	add.s32 	%r117, %r117, 8;
	setp.ge.s32 	%p1, %r117, %r112;
	@%p1 bra 	$L__BB0_3;
	ld.param.u64 	%rd35, [_Z5SgemmILi128ELi8ELi128ELi8ELi8ELb0EEvPfS0_S0_iii_param_1];
	ld.global.nc.v4.f32 	{%f862, %f861, %f860, %f859}, [%rd37];
	cvta.to.global.u64 	%rd18, %rd35;
	mov.u32 	%r52, %ctaid.x;
	shl.b32 	%r53, %r52, 7;
	mul.wide.u32 	%rd19, %r53, 4;
	add.s64 	%rd20, %rd18, %rd19;
	mul.wide.s32 	%rd21, %r115, 4;
	add.s64 	%rd22, %rd20, %rd21;
	ld.global.nc.v4.f32 	{%f866, %f865, %f864, %f863}, [%rd22];
$L__BB0_3:
	ld.param.u32 	%r113, [_Z5SgemmILi128ELi8ELi128ELi8ELi8ELb0EEvPfS0_S0_iii_param_5];
	setp.ge.s32 	%p2, %r117, %r113;
	shl.b32 	%r54, %r118, 12;
	mov.u32 	%r55, _ZZ5SgemmILi128ELi8ELi128ELi8ELi8ELb0EEvPfS0_S0_iiiE2As;
	add.s32 	%r56, %r55, %r54;
	mov.u32 	%r57, %tid.y;
	shl.b32 	%r58, %r57, 4;
	mov.u32 	%r59, %tid.x;
	add.s32 	%r60, %r58, %r59;
	shl.b32 	%r61, %r60, 1;
	and.b32  	%r62, %r61, 32;
	shl.b32 	%r63, %r59, 4;
	and.b32  	%r64, %r63, 16;
	or.b32  	%r65, %r64, %r62;
	and.b32  	%r66, %r61, 192;
	or.b32  	%r67, %r66, %r65;
	add.s32 	%r68, %r56, %r67;
	ld.shared.v4.f32 	{%f211, %f212, %f213, %f214}, [%r68+512];
	ld.shared.v4.f32 	{%f215, %f216, %f217, %f218}, [%r68+768];
	mov.u32 	%r69, _ZZ5SgemmILi128ELi8ELi128ELi8ELi8ELb0EEvPfS0_S0_iiiE2Bs;
	add.s32 	%r70, %r69, %r54;
	add.s32 	%r71, %r70, %r67;
	ld.shared.v4.f32 	{%f219, %f220, %f221, %f222}, [%r71+512];
	ld.shared.v4.f32 	{%f223, %f224, %f225, %f226}, [%r71+768];
	fma.rn.f32 	%f227, %f834, %f850, %f818;
	fma.rn.f32 	%f228, %f834, %f849, %f817;
	fma.rn.f32 	%f229, %f834, %f848, %f816;
	fma.rn.f32 	%f230, %f834, %f847, %f815;
	fma.rn.f32 	%f231, %f834, %f846, %f814;
	fma.rn.f32 	%f232, %f834, %f845, %f813;
	fma.rn.f32 	%f233, %f834, %f844, %f812;
	fma.rn.f32 	%f234, %f834, %f843, %f811;
	fma.rn.f32 	%f235, %f833, %f850, %f810;
	fma.rn.f32 	%f236, %f833, %f849, %f809;
	fma.rn.f32 	%f237, %f833, %f848, %f808;
	fma.rn.f32 	%f238, %f833, %f847, %f807;
	fma.rn.f32 	%f239, %f833, %f846, %f806;
	fma.rn.f32 	%f240, %f833, %f845, %f805;
	fma.rn.f32 	%f241, %f833, %f844, %f804;
	fma.rn.f32 	%f242, %f833, %f843, %f803;
	fma.rn.f32 	%f243, %f832, %f850, %f802;
	fma.rn.f32 	%f244, %f832, %f849, %f801;
	fma.rn.f32 	%f245, %f832, %f848, %f800;
	fma.rn.f32 	%f246, %f832, %f847, %f799;
	fma.rn.f32 	%f247, %f832, %f846, %f798;
	fma.rn.f32 	%f248, %f832, %f845, %f797;
	fma.rn.f32 	%f249, %f832, %f844, %f796;
	fma.rn.f32 	%f250, %f832, %f843, %f795;
	fma.rn.f32 	%f251, %f831, %f850, %f794;
	fma.rn.f32 	%f252, %f831, %f849, %f793;
	fma.rn.f32 	%f253, %f831, %f848, %f792;
	fma.rn.f32 	%f254, %f831, %f847, %f791;
	fma.rn.f32 	%f255, %f831, %f846, %f790;
	fma.rn.f32 	%f256, %f831, %f845, %f789;
	fma.rn.f32 	%f257, %f831, %f844, %f788;
	fma.rn.f32 	%f258, %f831, %f843, %f787;
	fma.rn.f32 	%f259, %f830, %f850, %f786;
	fma.rn.f32 	%f260, %f830, %f849, %f785;
	fma.rn.f32 	%f261, %f830, %f848, %f784;
	fma.rn.f32 	%f262, %f830, %f847, %f783;
	fma.rn.f32 	%f263, %f830, %f846, %f782;
	fma.rn.f32 	%f264, %f830, %f845, %f781;
	fma.rn.f32 	%f265, %f830, %f844, %f780;
	fma.rn.f32 	%f266, %f830, %f843, %f779;
	fma.rn.f32 	%f267, %f829, %f850, %f778;
	fma.rn.f32 	%f268, %f829, %f849, %f777;
	fma.rn.f32 	%f269, %f829, %f848, %f776;
	fma.rn.f32 	%f270, %f829, %f847, %f775;
	fma.rn.f32 	%f271, %f829, %f846, %f774;
	fma.rn.f32 	%f272, %f829, %f845, %f773;
	fma.rn.f32 	%f273, %f829, %f844, %f772;
	fma.rn.f32 	%f274, %f829, %f843, %f771;
	fma.rn.f32 	%f275, %f828, %f850, %f819;
	fma.rn.f32 	%f276, %f828, %f849, %f820;
	fma.rn.f32 	%f277, %f828, %f848, %f821;
	fma.rn.f32 	%f278, %f828, %f847, %f822;
	fma.rn.f32 	%f279, %f828, %f846, %f823;
	fma.rn.f32 	%f280, %f828, %f845, %f824;
	fma.rn.f32 	%f281, %f828, %f844, %f825;
	fma.rn.f32 	%f282, %f828, %f843, %f826;
	fma.rn.f32 	%f283, %f827, %f850, %f835;
	fma.rn.f32 	%f284, %f827, %f849, %f836;
	fma.rn.f32 	%f285, %f827, %f848, %f837;
	fma.rn.f32 	%f286, %f827, %f847, %f838;
	fma.rn.f32 	%f287, %f827, %f846, %f839;
	fma.rn.f32 	%f288, %f827, %f845, %f840;
	fma.rn.f32 	%f289, %f827, %f844, %f841;
	fma.rn.f32 	%f290, %f827, %f843, %f842;
	ld.shared.v4.f32 	{%f291, %f292, %f293, %f294}, [%r68+1024];
	ld.shared.v4.f32 	{%f295, %f296, %f297, %f298}, [%r68+1280];
	ld.shared.v4.f32 	{%f299, %f300, %f301, %f302}, [%r71+1024];
	ld.shared.v4.f32 	{%f303, %f304, %f305, %f306}, [%r71+1280];
	fma.rn.f32 	%f307, %f211, %f219, %f227;
	fma.rn.f32 	%f308, %f211, %f220, %f228;
	fma.rn.f32 	%f309, %f211, %f221, %f229;
	fma.rn.f32 	%f310, %f211, %f222, %f230;
	fma.rn.f32 	%f311, %f211, %f223, %f231;
	fma.rn.f32 	%f312, %f211, %f224, %f232;
	fma.rn.f32 	%f313, %f211, %f225, %f233;
	fma.rn.f32 	%f314, %f211, %f226, %f234;
	fma.rn.f32 	%f315, %f212, %f219, %f235;
	fma.rn.f32 	%f316, %f212, %f220, %f236;
	fma.rn.f32 	%f317, %f212, %f221, %f237;
	fma.rn.f32 	%f318, %f212, %f222, %f238;
	fma.rn.f32 	%f319, %f212, %f223, %f239;
	fma.rn.f32 	%f320, %f212, %f224, %f240;
	fma.rn.f32 	%f321, %f212, %f225, %f241;
	fma.rn.f32 	%f322, %f212, %f226, %f242;
	fma.rn.f32 	%f323, %f213, %f219, %f243;
	fma.rn.f32 	%f324, %f213, %f220, %f244;
	fma.rn.f32 	%f325, %f213, %f221, %f245;
	fma.rn.f32 	%f326, %f213, %f222, %f246;
	fma.rn.f32 	%f327, %f213, %f223, %f247;
	fma.rn.f32 	%f328, %f213, %f224, %f248;
	fma.rn.f32 	%f329, %f213, %f225, %f249;
	fma.rn.f32 	%f330, %f213, %f226, %f250;
	fma.rn.f32 	%f331, %f214, %f219, %f251;
	fma.rn.f32 	%f332, %f214, %f220, %f252;
	fma.rn.f32 	%f333, %f214, %f221, %f253;
	fma.rn.f32 	%f334, %f214, %f222, %f254;
	fma.rn.f32 	%f335, %f214, %f223, %f255;
	fma.rn.f32 	%f336, %f214, %f224, %f256;
	fma.rn.f32 	%f337, %f214, %f225, %f257;
	fma.rn.f32 	%f338, %f214, %f226, %f258;
	fma.rn.f32 	%f339, %f215, %f219, %f259;
	fma.rn.f32 	%f340, %f215, %f220, %f260;
	fma.rn.f32 	%f341, %f215, %f221, %f261;
	fma.rn.f32 	%f342, %f215, %f222, %f262;
	fma.rn.f32 	%f343, %f215, %f223, %f263;
	fma.rn.f32 	%f344, %f215, %f224, %f264;
	fma.rn.f32 	%f345, %f215, %f225, %f265;
	fma.rn.f32 	%f346, %f215, %f226, %f266;
	fma.rn.f32 	%f347, %f216, %f219, %f267;
	fma.rn.f32 	%f348, %f216, %f220, %f268;
	fma.rn.f32 	%f349, %f216, %f221, %f269;
	fma.rn.f32 	%f350, %f216, %f222, %f270;
	fma.rn.f32 	%f351, %f216, %f223, %f271;
	fma.rn.f32 	%f352, %f216, %f224, %f272;
	fma.rn.f32 	%f353, %f216, %f225, %f273;
	fma.rn.f32 	%f354, %f216, %f226, %f274;
	fma.rn.f32 	%f355, %f217, %f219, %f275;
	fma.rn.f32 	%f356, %f217, %f220, %f276;
	fma.rn.f32 	%f357, %f217, %f221, %f277;
	fma.rn.f32 	%f358, %f217, %f222, %f278;
	fma.rn.f32 	%f359, %f217, %f223, %f279;
	fma.rn.f32 	%f360, %f217, %f224, %f280;
	fma.rn.f32 	%f361, %f217, %f225, %f281;
	fma.rn.f32 	%f362, %f217, %f226, %f282;
	fma.rn.f32 	%f363, %f218, %f219, %f283;
	fma.rn.f32 	%f364, %f218, %f220, %f284;
	fma.rn.f32 	%f365, %f218, %f221, %f285;
	fma.rn.f32 	%f366, %f218, %f222, %f286;
	fma.rn.f32 	%f367, %f218, %f223, %f287;
	fma.rn.f32 	%f368, %f218, %f224, %f288;
	fma.rn.f32 	%f369, %f218, %f225, %f289;
	fma.rn.f32 	%f370, %f218, %f226, %f290;
	ld.shared.v4.f32 	{%f371, %f372, %f373, %f374}, [%r68+1536];
	ld.shared.v4.f32 	{%f375, %f376, %f377, %f378}, [%r68+1792];
	ld.shared.v4.f32 	{%f379, %f380, %f381, %f382}, [%r71+1536];
	ld.shared.v4.f32 	{%f383, %f384, %f385, %f386}, [%r71+1792];
	fma.rn.f32 	%f387, %f291, %f299, %f307;
	fma.rn.f32 	%f388, %f291, %f300, %f308;
	fma.rn.f32 	%f389, %f291, %f301, %f309;
	fma.rn.f32 	%f390, %f291, %f302, %f310;
	fma.rn.f32 	%f391, %f291, %f303, %f311;
	fma.rn.f32 	%f392, %f291, %f304, %f312;
	fma.rn.f32 	%f393, %f291, %f305, %f313;
	fma.rn.f32 	%f394, %f291, %f306, %f314;
	fma.rn.f32 	%f395, %f292, %f299, %f315;
	fma.rn.f32 	%f396, %f292, %f300, %f316;
	fma.rn.f32 	%f397, %f292, %f301, %f317;
	fma.rn.f32 	%f398, %f292, %f302, %f318;
	fma.rn.f32 	%f399, %f292, %f303, %f319;
	fma.rn.f32 	%f400, %f292, %f304, %f320;
	fma.rn.f32 	%f401, %f292, %f305, %f321;
	fma.rn.f32 	%f402, %f292, %f306, %f322;
	fma.rn.f32 	%f403, %f293, %f299, %f323;
	fma.rn.f32 	%f404, %f293, %f300, %f324;
	fma.rn.f32 	%f405, %f293, %f301, %f325;
	fma.rn.f32 	%f406, %f293, %f302, %f326;
	fma.rn.f32 	%f407, %f293, %f303, %f327;
	fma.rn.f32 	%f408, %f293, %f304, %f328;
	fma.rn.f32 	%f409, %f293, %f305, %f329;
	fma.rn.f32 	%f410, %f293, %f306, %f330;
	fma.rn.f32 	%f411, %f294, %f299, %f331;
	fma.rn.f32 	%f412, %f294, %f300, %f332;
	fma.rn.f32 	%f413, %f294, %f301, %f333;
	fma.rn.f32 	%f414, %f294, %f302, %f334;
	fma.rn.f32 	%f415, %f294, %f303, %f335;
	fma.rn.f32 	%f416, %f294, %f304, %f336;
	fma.rn.f32 	%f417, %f294, %f305, %f337;
	fma.rn.f32 	%f418, %f294, %f306, %f338;
	fma.rn.f32 	%f419, %f295, %f299, %f339;
	fma.rn.f32 	%f420, %f295, %f300, %f340;
	fma.rn.f32 	%f421, %f295, %f301, %f341;
	fma.rn.f32 	%f422, %f295, %f302, %f342;
	fma.rn.f32 	%f423, %f295, %f303, %f343;
	fma.rn.f32 	%f424, %f295, %f304, %f344;
	fma.rn.f32 	%f425, %f295, %f305, %f345;
	fma.rn.f32 	%f426, %f295, %f306, %f346;
	fma.rn.f32 	%f427, %f296, %f299, %f347;
	fma.rn.f32 	%f428, %f296, %f300, %f348;
	fma.rn.f32 	%f429, %f296, %f301, %f349;
	fma.rn.f32 	%f430, %f296, %f302, %f350;
	fma.rn.f32 	%f431, %f296, %f303, %f351;
	fma.rn.f32 	%f432, %f296, %f304, %f352;
	fma.rn.f32 	%f433, %f296, %f305, %f353;
	fma.rn.f32 	%f434, %f296, %f306, %f354;
	fma.rn.f32 	%f435, %f297, %f299, %f355;
	fma.rn.f32 	%f436, %f297, %f300, %f356;
	fma.rn.f32 	%f437, %f297, %f301, %f357;
	fma.rn.f32 	%f438, %f297, %f302, %f358;
	fma.rn.f32 	%f439, %f297, %f303, %f359;
	fma.rn.f32 	%f440, %f297, %f304, %f360;
	fma.rn.f32 	%f441, %f297, %f305, %f361;
	fma.rn.f32 	%f442, %f297, %f306, %f362;
	fma.rn.f32 	%f443, %f298, %f299, %f363;
	fma.rn.f32 	%f444, %f298, %f300, %f364;
	fma.rn.f32 	%f445, %f298, %f301, %f365;
	fma.rn.f32 	%f446, %f298, %f302, %f366;
	fma.rn.f32 	%f447, %f298, %f303, %f367;
	fma.rn.f32 	%f448, %f298, %f304, %f368;
	fma.rn.f32 	%f449, %f298, %f305, %f369;
	fma.rn.f32 	%f450, %f298, %f306, %f370;
	ld.shared.v4.f32 	{%f451, %f452, %f453, %f454}, [%r68+2048];
	ld.shared.v4.f32 	{%f455, %f456, %f457, %f458}, [%r68+2304];
	ld.shared.v4.f32 	{%f459, %f460, %f461, %f462}, [%r71+2048];
	ld.shared.v4.f32 	{%f463, %f464, %f465, %f466}, [%r71+2304];
	fma.rn.f32 	%f467, %f371, %f379, %f387;
	fma.rn.f32 	%f468, %f371, %f380, %f388;
	fma.rn.f32 	%f469, %f371, %f381, %f389;
	fma.rn.f32 	%f470, %f371, %f382, %f390;
	fma.rn.f32 	%f471, %f371, %f383, %f391;
	fma.rn.f32 	%f472, %f371, %f384, %f392;
	fma.rn.f32 	%f473, %f371, %f385, %f393;
	fma.rn.f32 	%f474, %f371, %f386, %f394;
	fma.rn.f32 	%f475, %f372, %f379, %f395;
	fma.rn.f32 	%f476, %f372, %f380, %f396;
	fma.rn.f32 	%f477, %f372, %f381, %f397;
	fma.rn.f32 	%f478, %f372, %f382, %f398;
	fma.rn.f32 	%f479, %f372, %f383, %f399;
	fma.rn.f32 	%f480, %f372, %f384, %f400;
	fma.rn.f32 	%f481, %f372, %f385, %f401;
	fma.rn.f32 	%f482, %f372, %f386, %f402;
	fma.rn.f32 	%f483, %f373, %f379, %f403;
	fma.rn.f32 	%f484, %f373, %f380, %f404;
	fma.rn.f32 	%f485, %f373, %f381, %f405;
	fma.rn.f32 	%f486, %f373, %f382, %f406;
	fma.rn.f32 	%f487, %f373, %f383, %f407;
	fma.rn.f32 	%f488, %f373, %f384, %f408;
	fma.rn.f32 	%f489, %f373, %f385, %f409;
	fma.rn.f32 	%f490, %f373, %f386, %f410;
	fma.rn.f32 	%f491, %f374, %f379, %f411;
	fma.rn.f32 	%f492, %f374, %f380, %f412;
	fma.rn.f32 	%f493, %f374, %f381, %f413;
	fma.rn.f32 	%f494, %f374, %f382, %f414;
	fma.rn.f32 	%f495, %f374, %f383, %f415;
	fma.rn.f32 	%f496, %f374, %f384, %f416;
	fma.rn.f32 	%f497, %f374, %f385, %f417;
	fma.rn.f32 	%f498, %f374, %f386, %f418;
	fma.rn.f32 	%f499, %f375, %f379, %f419;
	fma.rn.f32 	%f500, %f375, %f380, %f420;
	fma.rn.f32 	%f501, %f375, %f381, %f421;
	fma.rn.f32 	%f502, %f375, %f382, %f422;
	fma.rn.f32 	%f503, %f375, %f383, %f423;
	fma.rn.f32 	%f504, %f375, %f384, %f424;
	fma.rn.f32 	%f505, %f375, %f385, %f425;
	fma.rn.f32 	%f506, %f375, %f386, %f426;
	fma.rn.f32 	%f507, %f376, %f379, %f427;
	fma.rn.f32 	%f508, %f376, %f380, %f428;
	fma.rn.f32 	%f509, %f376, %f381, %f429;
	fma.rn.f32 	%f510, %f376, %f382, %f430;
	fma.rn.f32 	%f511, %f376, %f383, %f431;
	fma.rn.f32 	%f512, %f376, %f384, %f432;
	fma.rn.f32 	%f513, %f376, %f385, %f433;
	fma.rn.f32 	%f514, %f376, %f386, %f434;
	fma.rn.f32 	%f515, %f377, %f379, %f435;
	fma.rn.f32 	%f516, %f377, %f380, %f436;
	fma.rn.f32 	%f517, %f377, %f381, %f437;
	fma.rn.f32 	%f518, %f377, %f382, %f438;
	fma.rn.f32 	%f519, %f377, %f383, %f439;
	fma.rn.f32 	%f520, %f377, %f384, %f440;
	fma.rn.f32 	%f521, %f377, %f385, %f441;
	fma.rn.f32 	%f522, %f377, %f386, %f442;
	fma.rn.f32 	%f523, %f378, %f379, %f443;
	fma.rn.f32 	%f524, %f378, %f380, %f444;
	fma.rn.f32 	%f525, %f378, %f381, %f445;
	fma.rn.f32 	%f526, %f378, %f382, %f446;
	fma.rn.f32 	%f527, %f378, %f383, %f447;
	fma.rn.f32 	%f528, %f378, %f384, %f448;
	fma.rn.f32 	%f529, %f378, %f385, %f449;
	fma.rn.f32 	%f530, %f378, %f386, %f450;
	ld.shared.v4.f32 	{%f531, %f532, %f533, %f534}, [%r68+2560];
	ld.shared.v4.f32 	{%f535, %f536, %f537, %f538}, [%r68+2816];
	ld.shared.v4.f32 	{%f539, %f540, %f541, %f542}, [%r71+2560];
	ld.shared.v4.f32 	{%f543, %f544, %f545, %f546}, [%r71+2816];
	fma.rn.f32 	%f547, %f451, %f459, %f467;
	fma.rn.f32 	%f548, %f451, %f460, %f468;
	fma.rn.f32 	%f549, %f451, %f461, %f469;
	fma.rn.f32 	%f550, %f451, %f462, %f470;
	fma.rn.f32 	%f551, %f451, %f463, %f471;
	fma.rn.f32 	%f552, %f451, %f464, %f472;
	fma.rn.f32 	%f553, %f451, %f465, %f473;
	fma.rn.f32 	%f554, %f451, %f466, %f474;
	fma.rn.f32 	%f555, %f452, %f459, %f475;
	fma.rn.f32 	%f556, %f452, %f460, %f476;
	fma.rn.f32 	%f557, %f452, %f461, %f477;
	fma.rn.f32 	%f558, %f452, %f462, %f478;
	fma.rn.f32 	%f559, %f452, %f463, %f479;
	fma.rn.f32 	%f560, %f452, %f464, %f480;
	fma.rn.f32 	%f561, %f452, %f465, %f481;
	fma.rn.f32 	%f562, %f452, %f466, %f482;
	fma.rn.f32 	%f563, %f453, %f459, %f483;
	fma.rn.f32 	%f564, %f453, %f460, %f484;
	fma.rn.f32 	%f565, %f453, %f461, %f485;
	fma.rn.f32 	%f566, %f453, %f462, %f486;
	fma.rn.f32 	%f567, %f453, %f463, %f487;
	fma.rn.f32 	%f568, %f453, %f464, %f488;
	fma.rn.f32 	%f569, %f453, %f465, %f489;
	fma.rn.f32 	%f570, %f453, %f466, %f490;
	fma.rn.f32 	%f571, %f454, %f459, %f491;
	fma.rn.f32 	%f572, %f454, %f460, %f492;
	fma.rn.f32 	%f573, %f454, %f461, %f493;
	fma.rn.f32 	%f574, %f454, %f462, %f494;
	fma.rn.f32 	%f575, %f454, %f463, %f495;
	fma.rn.f32 	%f576, %f454, %f464, %f496;
	fma.rn.f32 	%f577, %f454, %f465, %f497;
	fma.rn.f32 	%f578, %f454, %f466, %f498;
	fma.rn.f32 	%f579, %f455, %f459, %f499;
	fma.rn.f32 	%f580, %f455, %f460, %f500;
	fma.rn.f32 	%f581, %f455, %f461, %f501;
	fma.rn.f32 	%f582, %f455, %f462, %f502;
	fma.rn.f32 	%f583, %f455, %f463, %f503;
	fma.rn.f32 	%f584, %f455, %f464, %f504;
	fma.rn.f32 	%f585, %f455, %f465, %f505;
	fma.rn.f32 	%f586, %f455, %f466, %f506;
	fma.rn.f32 	%f587, %f456, %f459, %f507;
	fma.rn.f32 	%f588, %f456, %f460, %f508;
	fma.rn.f32 	%f589, %f456, %f461, %f509;
	fma.rn.f32 	%f590, %f456, %f462, %f510;
	fma.rn.f32 	%f591, %f456, %f463, %f511;
	fma.rn.f32 	%f592, %f456, %f464, %f512;
	fma.rn.f32 	%f593, %f456, %f465, %f513;
	fma.rn.f32 	%f594, %f456, %f466, %f514;
	fma.rn.f32 	%f595, %f457, %f459, %f515;
	fma.rn.f32 	%f596, %f457, %f460, %f516;
	fma.rn.f32 	%f597, %f457, %f461, %f517;
	fma.rn.f32 	%f598, %f457, %f462, %f518;
	fma.rn.f32 	%f599, %f457, %f463, %f519;
	fma.rn.f32 	%f600, %f457, %f464, %f520;
	fma.rn.f32 	%f601, %f457, %f465, %f521;
	fma.rn.f32 	%f602, %f457, %f466, %f522;
	fma.rn.f32 	%f603, %f458, %f459, %f523;
	fma.rn.f32 	%f604, %f458, %f460, %f524;
	fma.rn.f32 	%f605, %f458, %f461, %f525;
	fma.rn.f32 	%f606, %f458, %f462, %f526;
	fma.rn.f32 	%f607, %f458, %f463, %f527;
	fma.rn.f32 	%f608, %f458, %f464, %f528;
	fma.rn.f32 	%f609, %f458, %f465, %f529;
	fma.rn.f32 	%f610, %f458, %f466, %f530;
	ld.shared.v4.f32 	{%f611, %f612, %f613, %f614}, [%r68+3072];
	ld.shared.v4.f32 	{%f615, %f616, %f617, %f618}, [%r68+3328];
	ld.shared.v4.f32 	{%f619, %f620, %f621, %f622}, [%r71+3072];
	ld.shared.v4.f32 	{%f623, %f624, %f625, %f626}, [%r71+3328];
	fma.rn.f32 	%f627, %f531, %f539, %f547;
	fma.rn.f32 	%f628, %f531, %f540, %f548;
	fma.rn.f32 	%f629, %f531, %f541, %f549;
	fma.rn.f32 	%f630, %f531, %f542, %f550;
	fma.rn.f32 	%f631, %f531, %f543, %f551;
	fma.rn.f32 	%f632, %f531, %f544, %f552;
	fma.rn.f32 	%f633, %f531, %f545, %f553;
	fma.rn.f32 	%f634, %f531, %f546, %f554;
	fma.rn.f32 	%f635, %f532, %f539, %f555;
	fma.rn.f32 	%f636, %f532, %f540, %f556;
	fma.rn.f32 	%f637, %f532, %f541, %f557;
	fma.rn.f32 	%f638, %f532, %f542, %f558;
	fma.rn.f32 	%f639, %f532, %f543, %f559;
	fma.rn.f32 	%f640, %f532, %f544, %f560;
	fma.rn.f32 	%f641, %f532, %f545, %f561;
	fma.rn.f32 	%f642, %f532, %f546, %f562;
	fma.rn.f32 	%f643, %f533, %f539, %f563;
	fma.rn.f32 	%f644, %f533, %f540, %f564;
	fma.rn.f32 	%f645, %f533, %f541, %f565;
	fma.rn.f32 	%f646, %f533, %f542, %f566;
	fma.rn.f32 	%f647, %f533, %f543, %f567;
	fma.rn.f32 	%f648, %f533, %f544, %f568;
	fma.rn.f32 	%f649, %f533, %f545, %f569;
	fma.rn.f32 	%f650, %f533, %f546, %f570;
	fma.rn.f32 	%f651, %f534, %f539, %f571;
	fma.rn.f32 	%f652, %f534, %f540, %f572;
	fma.rn.f32 	%f653, %f534, %f541, %f573;
	fma.rn.f32 	%f654, %f534, %f542, %f574;
	fma.rn.f32 	%f655, %f534, %f543, %f575;
	fma.rn.f32 	%f656, %f534, %f544, %f576;
	fma.rn.f32 	%f657, %f534, %f545, %f577;
	fma.rn.f32 	%f658, %f534, %f546, %f578;
	fma.rn.f32 	%f659, %f535, %f539, %f579;
	fma.rn.f32 	%f660, %f535, %f540, %f580;
	fma.rn.f32 	%f661, %f535, %f541, %f581;
	fma.rn.f32 	%f662, %f535, %f542, %f582;
	fma.rn.f32 	%f663, %f535, %f543, %f583;
	fma.rn.f32 	%f664, %f535, %f544, %f584;
	fma.rn.f32 	%f665, %f535, %f545, %f585;
	fma.rn.f32 	%f666, %f535, %f546, %f586;
	fma.rn.f32 	%f667, %f536, %f539, %f587;
	fma.rn.f32 	%f668, %f536, %f540, %f588;
	fma.rn.f32 	%f669, %f536, %f541, %f589;
	fma.rn.f32 	%f670, %f536, %f542, %f590;
	fma.rn.f32 	%f671, %f536, %f543, %f591;
	fma.rn.f32 	%f672, %f536, %f544, %f592;
	fma.rn.f32 	%f673, %f536, %f545, %f593;
	fma.rn.f32 	%f674, %f536, %f546, %f594;
	fma.rn.f32 	%f675, %f537, %f539, %f595;
	fma.rn.f32 	%f676, %f537, %f540, %f596;
	fma.rn.f32 	%f677, %f537, %f541, %f597;
	fma.rn.f32 	%f678, %f537, %f542, %f598;
	fma.rn.f32 	%f679, %f537, %f543, %f599;
	fma.rn.f32 	%f680, %f537, %f544, %f600;
	fma.rn.f32 	%f681, %f537, %f545, %f601;
	fma.rn.f32 	%f682, %f537, %f546, %f602;
	fma.rn.f32 	%f683, %f538, %f539, %f603;
	fma.rn.f32 	%f684, %f538, %f540, %f604;
	fma.rn.f32 	%f685, %f538, %f541, %f605;
	fma.rn.f32 	%f686, %f538, %f542, %f606;
	fma.rn.f32 	%f687, %f538, %f543, %f607;
	fma.rn.f32 	%f688, %f538, %f544, %f608;
	fma.rn.f32 	%f689, %f538, %f545, %f609;
	fma.rn.f32 	%f690, %f538, %f546, %f610;
	ld.shared.v4.f32 	{%f691, %f692, %f693, %f694}, [%r68+3584];
	ld.shared.v4.f32 	{%f695, %f696, %f697, %f698}, [%r68+3840];
	ld.shared.v4.f32 	{%f699, %f700, %f701, %f702}, [%r71+3584];
	ld.shared.v4.f32 	{%f703, %f704, %f705, %f706}, [%r71+3840];
	fma.rn.f32 	%f707, %f611, %f619, %f627;
	fma.rn.f32 	%f708, %f611, %f620, %f628;
	fma.rn.f32 	%f709, %f611, %f621, %f629;
	fma.rn.f32 	%f710, %f611, %f622, %f630;
	fma.rn.f32 	%f711, %f611, %f623, %f631;
	fma.rn.f32 	%f712, %f611, %f624, %f632;
	fma.rn.f32 	%f713, %f611, %f625, %f633;
	fma.rn.f32 	%f714, %f611, %f626, %f634;
	fma.rn.f32 	%f715, %f612, %f619, %f635;
	fma.rn.f32 	%f716, %f612, %f620, %f636;
	fma.rn.f32 	%f717, %f612, %f621, %f637;
	fma.rn.f32 	%f718, %f612, %f622, %f638;
	fma.rn.f32 	%f719, %f612, %f623, %f639;
	fma.rn.f32 	%f720, %f612, %f624, %f640;
	fma.rn.f32 	%f721, %f612, %f625, %f641;
	fma.rn.f32 	%f722, %f612, %f626, %f642;
	fma.rn.f32 	%f723, %f613, %f619, %f643;
	fma.rn.f32 	%f724, %f613, %f620, %f644;
	fma.rn.f32 	%f725, %f613, %f621, %f645;
	fma.rn.f32 	%f726, %f613, %f622, %f646;
	fma.rn.f32 	%f727, %f613, %f623, %f647;
	fma.rn.f32 	%f728, %f613, %f624, %f648;
	fma.rn.f32 	%f729, %f613, %f625, %f649;
	fma.rn.f32 	%f730, %f613, %f626, %f650;
	fma.rn.f32 	%f731, %f614, %f619, %f651;
	fma.rn.f32 	%f732, %f614, %f620, %f652;
	fma.rn.f32 	%f733, %f614, %f621, %f653;
	fma.rn.f32 	%f734, %f614, %f622, %f654;
	fma.rn.f32 	%f735, %f614, %f623, %f655;
	fma.rn.f32 	%f736, %f614, %f624, %f656;
	fma.rn.f32 	%f737, %f614, %f625, %f657;
	fma.rn.f32 	%f738, %f614, %f626, %f658;
	fma.rn.f32 	%f739, %f615, %f619, %f659;
	fma.rn.f32 	%f740, %f615, %f620, %f660;
	fma.rn.f32 	%f741, %f615, %f621, %f661;
	fma.rn.f32 	%f742, %f615, %f622, %f662;
	fma.rn.f32 	%f743, %f615, %f623, %f663;
	fma.rn.f32 	%f744, %f615, %f624, %f664;
	fma.rn.f32 	%f745, %f615, %f625, %f665;
	fma.rn.f32 	%f746, %f615, %f626, %f666;
	fma.rn.f32 	%f747, %f616, %f619, %f667;
	fma.rn.f32 	%f748, %f616, %f620, %f668;
	fma.rn.f32 	%f749, %f616, %f621, %f669;
	fma.rn.f32 	%f750, %f616, %f622, %f670;
	fma.rn.f32 	%f751, %f616, %f623, %f671;
	fma.rn.f32 	%f752, %f616, %f624, %f672;
	fma.rn.f32 	%f753, %f616, %f625, %f673;
	fma.rn.f32 	%f754, %f616, %f626, %f674;
	fma.rn.f32 	%f755, %f617, %f619, %f675;
	fma.rn.f32 	%f756, %f617, %f620, %f676;
	fma.rn.f32 	%f757, %f617, %f621, %f677;
	fma.rn.f32 	%f758, %f617, %f622, %f678;
	fma.rn.f32 	%f759, %f617, %f623, %f679;
	fma.rn.f32 	%f760, %f617, %f624, %f680;
	fma.rn.f32 	%f761, %f617, %f625, %f681;
	fma.rn.f32 	%f762, %f617, %f626, %f682;
	fma.rn.f32 	%f763, %f618, %f619, %f683;
	fma.rn.f32 	%f764, %f618, %f620, %f684;
	fma.rn.f32 	%f765, %f618, %f621, %f685;
	fma.rn.f32 	%f766, %f618, %f622, %f686;
	fma.rn.f32 	%f767, %f618, %f623, %f687;
	fma.rn.f32 	%f768, %f618, %f624, %f688;
	fma.rn.f32 	%f769, %f618, %f625, %f689;
	fma.rn.f32 	%f770, %f618, %f626, %f690;
	xor.b32  	%r72, %r54, 4096;
	add.s32 	%r73, %r55, %r72;
	add.s32 	%r74, %r73, %r67;
	ld.shared.v4.f32 	{%f834, %f833, %f832, %f831}, [%r74];
	ld.shared.v4.f32 	{%f830, %f829, %f828, %f827}, [%r74+256];
	add.s32 	%r75, %r69, %r72;
	add.s32 	%r76, %r75, %r67;
	ld.shared.v4.f32 	{%f850, %f849, %f848, %f847}, [%r76];
	ld.shared.v4.f32 	{%f846, %f845, %f844, %f843}, [%r76+256];
	fma.rn.f32 	%f818, %f691, %f699, %f707;
	fma.rn.f32 	%f817, %f691, %f700, %f708;
	fma.rn.f32 	%f816, %f691, %f701, %f709;
	fma.rn.f32 	%f815, %f691, %f702, %f710;
	fma.rn.f32 	%f814, %f691, %f703, %f711;
	fma.rn.f32 	%f813, %f691, %f704, %f712;
	fma.rn.f32 	%f812, %f691, %f705, %f713;
	fma.rn.f32 	%f811, %f691, %f706, %f714;
	fma.rn.f32 	%f810, %f692, %f699, %f715;
	fma.rn.f32 	%f809, %f692, %f700, %f716;
	fma.rn.f32 	%f808, %f692, %f701, %f717;
	fma.rn.f32 	%f807, %f692, %f702, %f718;
	fma.rn.f32 	%f806, %f692, %f703, %f719;
	fma.rn.f32 	%f805, %f692, %f704, %f720;
	fma.rn.f32 	%f804, %f692, %f705, %f721;
	fma.rn.f32 	%f803, %f692, %f706, %f722;
	fma.rn.f32 	%f802, %f693, %f699, %f723;
	fma.rn.f32 	%f801, %f693, %f700, %f724;
	fma.rn.f32 	%f800, %f693, %f701, %f725;
	fma.rn.f32 	%f799, %f693, %f702, %f726;
	fma.rn.f32 	%f798, %f693, %f703, %f727;
	fma.rn.f32 	%f797, %f693, %f704, %f728;
	fma.rn.f32 	%f796, %f693, %f705, %f729;
	fma.rn.f32 	%f795, %f693, %f706, %f730;
	fma.rn.f32 	%f794, %f694, %f699, %f731;
	fma.rn.f32 	%f793, %f694, %f700, %f732;
	fma.rn.f32 	%f792, %f694, %f701, %f733;
	fma.rn.f32 	%f791, %f694, %f702, %f734;
	fma.rn.f32 	%f790, %f694, %f703, %f735;
	fma.rn.f32 	%f789, %f694, %f704, %f736;
	fma.rn.f32 	%f788, %f694, %f705, %f737;
	fma.rn.f32 	%f787, %f694, %f706, %f738;
	fma.rn.f32 	%f786, %f695, %f699, %f739;
	fma.rn.f32 	%f785, %f695, %f700, %f740;
	fma.rn.f32 	%f784, %f695, %f701, %f741;
	fma.rn.f32 	%f783, %f695, %f702, %f742;
	fma.rn.f32 	%f782, %f695, %f703, %f743;
	fma.rn.f32 	%f781, %f695, %f704, %f744;
	fma.rn.f32 	%f780, %f695, %f705, %f745;
	fma.rn.f32 	%f779, %f695, %f706, %f746;
	fma.rn.f32 	%f778, %f696, %f699, %f747;
	fma.rn.f32 	%f777, %f696, %f700, %f748;
	fma.rn.f32 	%f776, %f696, %f701, %f749;
	fma.rn.f32 	%f775, %f696, %f702, %f750;
	fma.rn.f32 	%f774, %f696, %f703, %f751;
	fma.rn.f32 	%f773, %f696, %f704, %f752;
	fma.rn.f32 	%f772, %f696, %f705, %f753;
	fma.rn.f32 	%f771, %f696, %f706, %f754;
	fma.rn.f32 	%f819, %f697, %f699, %f755;
	fma.rn.f32 	%f820, %f697, %f700, %f756;
	fma.rn.f32 	%f821, %f697, %f701, %f757;
	fma.rn.f32 	%f822, %f697, %f702, %f758;
	fma.rn.f32 	%f823, %f697, %f703, %f759;
	fma.rn.f32 	%f824, %f697, %f704, %f760;
	fma.rn.f32 	%f825, %f697, %f705, %f761;
	fma.rn.f32 	%f826, %f697, %f706, %f762;
	fma.rn.f32 	%f835, %f698, %f699, %f763;
	fma.rn.f32 	%f836, %f698, %f700, %f764;
	fma.rn.f32 	%f837, %f698, %f701, %f765;
	fma.rn.f32 	%f838, %f698, %f702, %f766;
	fma.rn.f32 	%f839, %f698, %f703, %f767;
	fma.rn.f32 	%f840, %f698, %f704, %f768;
	fma.rn.f32 	%f841, %f698, %f705, %f769;
	fma.rn.f32 	%f842, %f698, %f706, %f770;
	@%p2 bra 	$L__BB0_5;
	xor.b32  	%r6, %r118, 1;
	mov.u32 	%r77, %tid.x;
	shl.b32 	%r78, %r77, 11;
	and.b32  	%r79, %r78, 2048;
	shl.b32 	%r80, %r118, 12;
	mov.u32 	%r81, _ZZ5SgemmILi128ELi8ELi128ELi8ELi8ELb0EEvPfS0_S0_iiiE2As;
	add.s32 	%r82, %r81, %r80;
	add.s32 	%r83, %r82, %r79;
	mov.u32 	%r84, %tid.y;
	shl.b32 	%r85, %r84, 4;
	add.s32 	%r86, %r85, %r77;
	cvt.u16.u32 	%rs1, %r77;
	cvt.u16.u32 	%rs2, %r85;
	add.s16 	%rs3, %rs2, %rs1;
	shr.u16 	%rs4, %rs3, 1;
	mul.wide.u16 	%r87, %rs4, 4;
	add.s32 	%r88, %r83, %r87;
	st.shared.f32 	[%r88], %f862;
	st.shared.f32 	[%r88+512], %f861;
	st.shared.f32 	[%r88+1024], %f860;
	st.shared.f32 	[%r88+1536], %f859;
	shl.b32 	%r89, %r86, 4;
	and.b32  	%r90, %r89, 523776;
	mov.u32 	%r91, _ZZ5SgemmILi128ELi8ELi128ELi8ELi8ELb0EEvPfS0_S0_iiiE2Bs;
	add.s32 	%r92, %r91, %r90;
	and.b32  	%r93, %r89, 496;
	add.s32 	%r94, %r92, %r93;
	add.s32 	%r95, %r94, %r80;
	st.shared.v4.f32 	[%r95], {%f866, %f865, %f864, %f863};
	bar.sync 	0;
	mov.u32 	%r118, %r6;
$L__BB0_5:
	ld.param.u32 	%r114, [_Z5SgemmILi128ELi8ELi128ELi8ELi8ELb0EEvPfS0_S0_iii_param_5];
	ld.param.u32 	%r110, [_Z5SgemmILi128ELi8ELi128ELi8ELi8ELb0EEvPfS0_S0_iii_param_4];
	setp.lt.s32 	%p3, %r117, %r114;
	add.s64 	%rd37, %rd37, 32;
	shl.b32 	%r96, %r110, 3;
	add.s32 	%r115, %r115, %r96;
	@%p3 bra 	$L__BB0_1;
	ld.param.u32 	%r111, [_Z5SgemmILi128ELi8ELi128ELi8ELi8ELb0EEvPfS0_S0_iii_param_4];
	ld.param.u64 	%rd36, [_Z5SgemmILi128ELi8ELi128ELi8ELi8ELb0EEvPfS0_S0_iii_param_2];
	cvta.to.global.u64 	%rd23, %rd36;
	mov.u32 	%r97, %tid.y;
	shl.b32 	%r98, %r97, 2;
	mov.u32 	%r99, %ctaid.y;
	shl.b32 	%r100, %r99, 7;
	add.s32 	%r101, %r100, %r98;
	mov.u32 	%r102, %tid.x;
	shl.b32 	%r103, %r102, 2;
	mov.u32 	%r104, %ctaid.x;
	shl.b32 	%r105, %r104, 7;
	add.s32 	%r106, %r105, %r103;
	mad.lo.s32 	%r107, %r101, %r111, %r106;
	mul.wide.s32 	%rd24, %r107, 4;
	add.s64 	%rd25, %rd23, %rd24;
	st.global.v4.f32 	[%rd25], {%f818, %f817, %f816, %f815};
	mul.wide.s32 	%rd26, %r111, 4;
	add.s64 	%rd27, %rd25, %rd26;
	st.global.v4.f32 	[%rd27], {%f810, %f809, %f808, %f807};
	add.s64 	%rd28, %rd27, %rd26;
	st.global.v4.f32 	[%rd28], {%f802, %f801, %f800, %f799};
	add.s64 	%rd29, %rd28, %rd26;
	st.global.v4.f32 	[%rd29], {%f794, %f793, %f792, %f791};
	st.global.v4.f32 	[%rd25+256], {%f814, %f813, %f812, %f811};
	st.global.v4.f32 	[%rd27+256], {%f806, %f805, %f804, %f803};
	st.global.v4.f32 	[%rd28+256], {%f798, %f797, %f796, %f795};
	st.global.v4.f32 	[%rd29+256], {%f790, %f789, %f788, %f787};
	add.s32 	%r108, %r101, 64;
	mad.lo.s32 	%r109, %r108, %r111, %r106;
	mul.wide.s32 	%rd30, %r109, 4;
	add.s64 	%rd31, %rd23, %rd30;
	st.global.v4.f32 	[%rd31], {%f786, %f785, %f784, %f783};
	add.s64 	%rd32, %rd31, %rd26;
	st.global.v4.f32 	[%rd32], {%f778, %f777, %f776, %f775};
	add.s64 	%rd33, %rd32, %rd26;
	st.global.v4.f32 	[%rd33], {%f819, %f820, %f821, %f822};
	add.s64 	%rd34, %rd33, %rd26;
	st.global.v4.f32 	[%rd34], {%f835, %f836, %f837, %f838};
	st.global.v4.f32 	[%rd31+256], {%f782, %f781, %f780, %f779};
	st.global.v4.f32 	[%rd32+256], {%f774, %f773, %f772, %f771};
	st.global.v4.f32 	[%rd33+256], {%f823, %f824, %f825, %f826};
	st.global.v4.f32 	[%rd34+256], {%f839, %f840, %f841, %f842};
	ret;

}


// ===== COMPILED SASS (sm_100) =====

	.target	sm_100

	.elftype	@"ET_EXEC"


//--------------------- .note.nv.tkinfo           --------------------------
	.section	.note.nv.tkinfo,"",@"SHT_NOTE"
	.sectionflags	@"SHF_NOTE_NV_TKINFO"
	.tkinfo
        /*0018*/ 	.word	0x00000002
        /*0030*/ 	.string	""
        /*0030*/ 	.string	"ptxas"
        /*0030*/ 	.string	"Cuda compilation tools, release 13.0, V13.0.88"
        /*0030*/ 	.string	"Build cuda_13.0.r13.0/compiler.36424714_0"
        /*0030*/ 	.string	"-arch sm_100 -m 64 "



//--------------------- .note.nv.cuinfo           --------------------------
	.section	.note.nv.cuinfo,"",@"SHT_NOTE"
	.sectionflags	@"SHF_NOTE_NV_CUINFO"
        /*0018*/ 	.short	0x0002
        /*001a*/ 	.short	0x0064
        /*001c*/ 	.short	0x0082
	.zero		2


//--------------------- .nv.info                  --------------------------
	.section	.nv.info,"",@"SHT_CUDA_INFO"
	.align	4


	//----- nvinfo : EIATTR_REGCOUNT
	.align		4
        /*0000*/ 	.byte	0x04, 0x2f
        /*0002*/ 	.short	(.L_1 - .L_0)
	.align		4
.L_0:
        /*0004*/ 	.word	index@(_Z5SgemmILi128ELi8ELi128ELi8ELi8ELb0EEvPfS0_S0_iii)
        /*0008*/ 	.word	0x0000007e


	//----- nvinfo : EIATTR_FRAME_SIZE
	.align		4
.L_1:
        /*000c*/ 	.byte	0x04, 0x11
        /*000e*/ 	.short	(.L_3 - .L_2)
	.align		4
.L_2:
        /*0010*/ 	.word	index@(_Z5SgemmILi128ELi8ELi128ELi8ELi8ELb0EEvPfS0_S0_iii)
        /*0014*/ 	.word	0x00000000


	//----- nvinfo : EIATTR_MIN_STACK_SIZE
	.align		4
.L_3:
        /*0018*/ 	.byte	0x04, 0x12
        /*001a*/ 	.short	(.L_5 - .L_4)
	.align		4
.L_4:
        /*001c*/ 	.word	index@(_Z5SgemmILi128ELi8ELi128ELi8ELi8ELb0EEvPfS0_S0_iii)
        /*0020*/ 	.word	0x00000000
.L_5:


//--------------------- .nv.compat                --------------------------
	.section	.nv.compat,"",@"SHT_CUDA_COMPAT_INFO"
	.align	4
        /*0000*/ 	.byte	0x02, 0x09, 0x00, 0x00, 0x02, 0x02, 0x01, 0x00, 0x02, 0x05, 0x05, 0x00, 0x03, 0x07, 0x01, 0x01
        /*0010*/ 	.byte	0x02, 0x03, 0x00, 0x00, 0x02, 0x06, 0x01, 0x00, 0x04, 0x0b, 0x08, 0x00, 0x09, 0x00, 0x00, 0x00
        /*0020*/ 	.byte	0x00, 0x00, 0x00, 0x00


//--------------------- .nv.info._Z5SgemmILi128ELi8ELi128ELi8ELi8ELb0EEvPfS0_S0_iii --------------------------
	.section	.nv.info._Z5SgemmILi128ELi8ELi128ELi8ELi8ELb0EEvPfS0_S0_iii,"",@"SHT_CUDA_INFO"
	.sectionflags	@""
	.align	4


	//----- nvinfo : EIATTR_CUDA_API_VERSION
	.align		4
        /*0000*/ 	.byte	0x04, 0x37
        /*0002*/ 	.short	(.L_7 - .L_6)
.L_6:
        /*0004*/ 	.word	0x00000082


	//----- nvinfo : EIATTR_KPARAM_INFO
	.align		4
.L_7:
        /*0008*/ 	.byte	0x04, 0x17
        /*000a*/ 	.short	(.L_9 - .L_8)
.L_8:
        /*000c*/ 	.word	0x00000000
        /*0010*/ 	.short	0x0005
        /*0012*/ 	.short	0x0020
        /*0014*/ 	.byte	0x00, 0xf0, 0x11, 0x00


	//----- nvinfo : EIATTR_KPARAM_INFO
	.align		4
.L_9:
        /*0018*/ 	.byte	0x04, 0x17
        /*001a*/ 	.short	(.L_11 - .L_10)
.L_10:
        /*001c*/ 	.word	0x00000000
        /*0020*/ 	.short	0x0004
        /*0022*/ 	.short	0x001c
        /*0024*/ 	.byte	0x00, 0xf0, 0x11, 0x00


	//----- nvinfo : EIATTR_KPARAM_INFO
	.align		4
.L_11:
        /*0028*/ 	.byte	0x04, 0x17
        /*002a*/ 	.short	(.L_13 - .L_12)
.L_12:
        /*002c*/ 	.word	0x00000000
        /*0030*/ 	.short	0x0003
        /*0032*/ 	.short	0x0018
        /*0034*/ 	.byte	0x00, 0xf0, 0x11, 0x00


	//----- nvinfo : EIATTR_KPARAM_INFO
	.align		4
.L_13:
        /*0038*/ 	.byte	0x04, 0x17
        /*003a*/ 	.short	(.L_15 - .L_14)
.L_14:
        /*003c*/ 	.word	0x00000000
        /*0040*/ 	.short	0x0002
        /*0042*/ 	.short	0x0010
        /*0044*/ 	.byte	0x00, 0xf5, 0x21, 0x00


	//----- nvinfo : EIATTR_KPARAM_INFO
	.align		4
.L_15:
        /*0048*/ 	.byte	0x04, 0x17
        /*004a*/ 	.short	(.L_17 - .L_16)
.L_16:
        /*004c*/ 	.word	0x00000000
        /*0050*/ 	.short	0x0001
        /*0052*/ 	.short	0x0008
        /*0054*/ 	.byte	0x00, 0xf5, 0x21, 0x00


	//----- nvinfo : EIATTR_KPARAM_INFO
	.align		4
.L_17:
        /*0058*/ 	.byte	0x04, 0x17
        /*005a*/ 	.short	(.L_19 - .L_18)
.L_18:
        /*005c*/ 	.word	0x00000000
        /*0060*/ 	.short	0x0000
        /*0062*/ 	.short	0x0000
        /*0064*/ 	.byte	0x00, 0xf5, 0x21, 0x00


	//----- nvinfo : EIATTR_SPARSE_MMA_MASK
	.align		4
.L_19:
        /*0068*/ 	.byte	0x03, 0x50
        /*006a*/ 	.short	0x0000


	//----- nvinfo : EIATTR_MAXREG_COUNT
	.align		4
        /*006c*/ 	.byte	0x03, 0x1b
        /*006e*/ 	.short	0x00ff


	//----- nvinfo : EIATTR_NUM_BARRIERS
	.align		4
        /*0070*/ 	.byte	0x02, 0x4c
        /*0072*/ 	.byte	0x01
	.zero		1


	//----- nvinfo : EIATTR_MERCURY_ISA_VERSION
	.align		4
        /*0074*/ 	.byte	0x03, 0x5f
        /*0076*/ 	.short	0x0101


	//----- nvinfo : EIATTR_VRC_CTA_INIT_COUNT
	.align		4
        /*0078*/ 	.byte	0x02, 0x4a
	.zero		1
	.zero		1


	//----- nvinfo : EIATTR_EXIT_INSTR_OFFSETS
	.align		4
        /*007c*/ 	.byte	0x04, 0x1c
        /*007e*/ 	.short	(.L_21 - .L_20)


	//   ....[0]....
.L_20:
        /*0080*/ 	.word	0x00002de0


	//----- nvinfo : EIATTR_CBANK_PARAM_SIZE
	.align		4
.L_21:
        /*0084*/ 	.byte	0x03, 0x19
        /*0086*/ 	.short	0x0024


	//----- nvinfo : EIATTR_PARAM_CBANK
	.align		4
        /*0088*/ 	.byte	0x04, 0x0a
        /*008a*/ 	.short	(.L_23 - .L_22)
	.align		4
.L_22:
        /*008c*/ 	.word	index@(.nv.constant0._Z5SgemmILi128ELi8ELi128ELi8ELi8ELb0EEvPfS0_S0_iii)
        /*0090*/ 	.short	0x0380
        /*0092*/ 	.short	0x0024


	//----- nvinfo : EIATTR_SW_WAR
	.align		4
.L_23:
        /*0094*/ 	.byte	0x04, 0x36
        /*0096*/ 	.short	(.L_25 - .L_24)
.L_24:
        /*0098*/ 	.word	0x00000008
.L_25:


//--------------------- .nv.callgraph             --------------------------
	.section	.nv.callgraph,"",@"SHT_CUDA_CALLGRAPH"
	.align	4
	.sectionentsize	8
	.align		4
        /*0000*/ 	.word	0x00000000
	.align		4
        /*0004*/ 	.word	0xffffffff
	.align		4
        /*0008*/ 	.word	0x00000000
	.align		4
        /*000c*/ 	.word	0xfffffffe
	.align		4
        /*0010*/ 	.word	0x00000000
	.align		4
        /*0014*/ 	.word	0xfffffffd
	.align		4
        /*0018*/ 	.word	0x00000000
	.align		4
        /*001c*/ 	.word	0xfffffffc


//--------------------- .text._Z5SgemmILi128ELi8ELi128ELi8ELi8ELb0EEvPfS0_S0_iii --------------------------
	.section	.text._Z5SgemmILi128ELi8ELi128ELi8ELi8ELb0EEvPfS0_S0_iii,"ax",@progbits
	.align	128
        .global         _Z5SgemmILi128ELi8ELi128ELi8ELi8ELb0EEvPfS0_S0_iii
        .type           _Z5SgemmILi128ELi8ELi128ELi8ELi8ELb0EEvPfS0_S0_iii,@function
        .size           _Z5SgemmILi128ELi8ELi128ELi8ELi8ELb0EEvPfS0_S0_iii,(.L_x_3 - _Z5SgemmILi128ELi8ELi128ELi8ELi8ELb0EEvPfS0_S0_iii)
        .other          _Z5SgemmILi128ELi8ELi128ELi8ELi8ELb0EEvPfS0_S0_iii,@"STO_CUDA_ENTRY STV_DEFAULT"
_Z5SgemmILi128ELi8ELi128ELi8ELi8ELb0EEvPfS0_S0_iii:
.text._Z5SgemmILi128ELi8ELi128ELi8ELi8ELb0EEvPfS0_S0_iii:
[----:B------:R-:W-:Y:S01]  /*0000*/  LDC R1, c[0x0][0x37c] ;  /* 0x0000df00ff017b82 */ /* 0x000fe20000000800 */
[----:B------:R-:W0:Y:S07]  /*0010*/  S2R R11, SR_TID.X ;  /* 0x00000000000b7919 */ /* 0x000e2e0000002100 */
[----:B------:R-:W1:Y:S01]  /*0020*/  S2UR UR4, SR_CTAID.Y ;  /* 0x00000000000479c3 */ /* 0x000e620000002600 */
[----:B------:R-:W2:Y:S01]  /*0030*/  LDCU.64 UR6, c[0x0][0x380] ;  /* 0x00007000ff0677ac */ /* 0x000ea20008000a00 */
[----:B------:R-:W3:Y:S01]  /*0040*/  S2R R0, SR_TID.Y ;  /* 0x0000000000007919 */ /* 0x000ee20000002200 */
[----:B------:R-:W4:Y:S01]  /*0050*/  LDCU UR10, c[0x0][0x39c] ;  /* 0x00007380ff0a77ac */ /* 0x000f220008000800 */
[----:B------:R-:W5:Y:S04]  /*0060*/  S2R R7, SR_CTAID.X ;  /* 0x0000000000077919 */ /* 0x000f680000002500 */
[----:B------:R-:W1:Y:S01]  /*0070*/  LDC R8, c[0x0][0x3a0] ;  /* 0x0000e800ff087b82 */ /* 0x000e620000000800 */
[----:B------:R-:W4:Y:S07]  /*0080*/  LDCU.64 UR8, c[0x0][0x358] ;  /* 0x00006b00ff0877ac */ /* 0x000f2e0008000a00 */
[----:B------:R-:W4:Y:S01]  /*0090*/  LDC.64 R2, c[0x0][0x388] ;  /* 0x0000e200ff027b82 */ /* 0x000f220000000a00 */
[----:B0-----:R-:W-:-:S02]  /*00a0*/  SHF.L.U32 R4, R11, 0x2, RZ ;  /* 0x000000020b047819 */ /* 0x001fc400000006ff */
[----:B---3--:R-:W-:Y:S02]  /*00b0*/  LEA R0, R0, R11, 0x4 ;  /* 0x0000000b00007211 */ /* 0x008fe400078e20ff */
[----:B------:R-:W-:Y:S01]  /*00c0*/  LOP3.LUT R5, R4, 0x4, RZ, 0xc0, !PT ;  /* 0x0000000404057812 */ /* 0x000fe200078ec0ff */
[----:B-1----:R-:W-:Y:S01]  /*00d0*/  IMAD R4, R8, UR4, RZ ;  /* 0x0000000408047c24 */ /* 0x002fe2000f8e02ff */
[----:B------:R-:W-:-:S05]  /*00e0*/  SHF.R.U32.HI R6, RZ, 0x1, R0 ;  /* 0x00000001ff067819 */ /* 0x000fca0000011600 */
[----:B------:R-:W-:Y:S01]  /*00f0*/  IMAD R8, R6, R8, R5 ;  /* 0x0000000806087224 */ /* 0x000fe200078e0205 */
[----:B------:R-:W-:Y:S02]  /*0100*/  SHF.L.U32 R5, R4, 0x7, RZ ;  /* 0x0000000704057819 */ /* 0x000fe400000006ff */
[----:B------:R-:W-:Y:S02]  /*0110*/  SHF.L.U32 R4, R0, 0x2, RZ ;  /* 0x0000000200047819 */ /* 0x000fe400000006ff */
[----:B------:R-:W-:Y:S02]  /*0120*/  SHF.R.S32.HI R10, RZ, 0x1f, R8 ;  /* 0x0000001fff0a7819 */ /* 0x000fe40000011408 */
[C---:B------:R-:W-:Y:S02]  /*0130*/  IADD3 R9, P0, PT, R5.reuse, R8, RZ ;  /* 0x0000000805097210 */ /* 0x040fe40007f1e0ff */
[----:B------:R-:W-:Y:S02]  /*0140*/  LOP3.LUT R8, R4, 0x7c, RZ, 0xc0, !PT ;  /* 0x0000007c04087812 */ /* 0x000fe400078ec0ff */
[----:B------:R-:W-:-:S02]  /*0150*/  LEA.HI.X.SX32 R10, R5, R10, 0x1, P0 ;  /* 0x0000000a050a7211 */ /* 0x000fc400000f0eff */
[----:B-----5:R-:W-:Y:S02]  /*0160*/  SHF.L.U32 R5, R7, 0x7, RZ ;  /* 0x0000000707057819 */ /* 0x020fe400000006ff */
[----:B------:R-:W-:Y:S02]  /*0170*/  SHF.R.U32.HI R7, RZ, 0x5, R0 ;  /* 0x00000005ff077819 */ /* 0x000fe40000011600 */
[----:B--2---:R-:W-:Y:S01]  /*0180*/  LEA R4, P0, R9, UR6, 0x2 ;  /* 0x0000000609047c11 */ /* 0x004fe2000f8010ff */
[----:B----4-:R-:W-:-:S03]  /*0190*/  IMAD.WIDE.U32 R2, R5, 0x4, R2 ;  /* 0x0000000405027825 */ /* 0x010fc600078e0002 */
[----:B------:R-:W-:Y:S01]  /*01a0*/  LEA.HI.X R5, R9, UR7, R10, 0x2, P0 ;  /* 0x0000000709057c11 */ /* 0x000fe200080f140a */
[----:B------:R-:W-:-:S04]  /*01b0*/  IMAD R9, R7, UR10, R8 ;  /* 0x0000000a07097c24 */ /* 0x000fc8000f8e0208 */
[----:B------:R-:W-:Y:S01]  /*01c0*/  IMAD.WIDE R2, R9, 0x4, R2 ;  /* 0x0000000409027825 */ /* 0x000fe200078e0202 */
[----:B------:R-:W2:Y:S04]  /*01d0*/  LDG.E.128.CONSTANT R84, desc[UR8][R4.64] ;  /* 0x0000000804547981 */ /* 0x000ea8000c1e9d00 */
[----:B------:R0:W3:Y:S01]  /*01e0*/  LDG.E.128.CONSTANT R12, desc[UR8][R2.64] ;  /* 0x00000008020c7981 */ /* 0x0000e2000c1e9d00 */
[----:B------:R-:W1:Y:S01]  /*01f0*/  S2UR UR6, SR_CgaCtaId ;  /* 0x00000000000679c3 */ /* 0x000e620000008800 */
[----:B------:R-:W-:Y:S01]  /*0200*/  UMOV UR4, 0x400 ;  /* 0x0000040000047882 */ /* 0x000fe20000000000 */
[----:B------:R-:W-:Y:S01]  /*0210*/  SHF.L.U32 R9, R11, 0xb, RZ ;  /* 0x0000000b0b097819 */ /* 0x000fe200000006ff */
[----:B------:R-:W-:Y:S01]  /*0220*/  UIADD3 UR5, UPT, UPT, UR4, 0x2000, URZ ;  /* 0x0000200004057890 */ /* 0x000fe2000fffe0ff */
[----:B------:R-:W-:-:S02]  /*0230*/  SHF.L.U32 R10, R0, 0x4, RZ ;  /* 0x00000004000a7819 */ /* 0x000fc400000006ff */
[----:B------:R-:W-:Y:S02]  /*0240*/  CS2R R82, SRZ ;  /* 0x0000000000527805 */ /* 0x000fe4000001ff00 */
[----:B------:R-:W-:Y:S02]  /*0250*/  LOP3.LUT R9, R9, 0x800, RZ, 0xc0, !PT ;  /* 0x0000080009097812 */ /* 0x000fe400078ec0ff */
[----:B------:R-:W-:Y:S02]  /*0260*/  CS2R R80, SRZ ;  /* 0x0000000000507805 */ /* 0x000fe4000001ff00 */
[----:B------:R-:W-:Y:S02]  /*0270*/  SHF.L.U32 R6, R6, 0x2, RZ ;  /* 0x0000000206067819 */ /* 0x000fe400000006ff */
[----:B------:R-:W-:Y:S02]  /*0280*/  CS2R R78, SRZ ;  /* 0x00000000004e7805 */ /* 0x000fe4000001ff00 */
[----:B0-----:R-:W-:-:S02]  /*0290*/  LOP3.LUT R3, R10, 0x1f0, RZ, 0xc0, !PT ;  /* 0x000001f00a037812 */ /* 0x001fc400078ec0ff */
[----:B------:R-:W-:Y:S02]  /*02a0*/  CS2R R76, SRZ ;  /* 0x00000000004c7805 */ /* 0x000fe4000001ff00 */
[----:B------:R-:W-:Y:S02]  /*02b0*/  SHF.L.U32 R11, R11, 0x4, RZ ;  /* 0x000000040b0b7819 */ /* 0x000fe400000006ff */
[----:B------:R-:W-:Y:S02]  /*02c0*/  CS2R R74, SRZ ;  /* 0x00000000004a7805 */ /* 0x000fe4000001ff00 */
[----:B------:R-:W-:Y:S02]  /*02d0*/  CS2R R72, SRZ ;  /* 0x0000000000487805 */ /* 0x000fe4000001ff00 */
[----:B------:R-:W-:Y:S02]  /*02e0*/  CS2R R70, SRZ ;  /* 0x0000000000467805 */ /* 0x000fe4000001ff00 */
[----:B------:R-:W-:-:S02]  /*02f0*/  LOP3.LUT R11, R11, 0x10, RZ, 0xc0, !PT ;  /* 0x000000100b0b7812 */ /* 0x000fc400078ec0ff */
[----:B------:R-:W-:Y:S02]  /*0300*/  CS2R R68, SRZ ;  /* 0x0000000000447805 */ /* 0x000fe4000001ff00 */
[----:B------:R-:W-:Y:S02]  /*0310*/  CS2R R66, SRZ ;  /* 0x0000000000427805 */ /* 0x000fe4000001ff00 */
[----:B------:R-:W-:Y:S02]  /*0320*/  CS2R R64, SRZ ;  /* 0x0000000000407805 */ /* 0x000fe4000001ff00 */
[----:B------:R-:W-:Y:S02]  /*0330*/  LOP3.LUT R11, R11, 0x20, R6, 0xf8, !PT ;  /* 0x000000200b0b7812 */ /* 0x000fe400078ef806 */
[----:B------:R-:W-:Y:S02]  /*0340*/  CS2R R62, SRZ ;  /* 0x00000000003e7805 */ /* 0x000fe4000001ff00 */
[----:B------:R-:W-:-:S02]  /*0350*/  CS2R R60, SRZ ;  /* 0x00000000003c7805 */ /* 0x000fc4000001ff00 */
[----:B------:R-:W-:Y:S01]  /*0360*/  CS2R R58, SRZ ;  /* 0x00000000003a7805 */ /* 0x000fe2000001ff00 */
[----:B-1----:R-:W-:Y:S01]  /*0370*/  ULEA UR5, UR6, UR5, 0x18 ;  /* 0x0000000506057291 */ /* 0x002fe2000f8ec0ff */
[----:B------:R-:W-:Y:S01]  /*0380*/  CS2R R56, SRZ ;  /* 0x0000000000387805 */ /* 0x000fe2000001ff00 */
[----:B------:R-:W-:Y:S01]  /*0390*/  ULEA UR4, UR6, UR4, 0x18 ;  /* 0x0000000406047291 */ /* 0x000fe2000f8ec0ff */
[----:B------:R-:W-:Y:S02]  /*03a0*/  CS2R R54, SRZ ;  /* 0x0000000000367805 */ /* 0x000fe4000001ff00 */
[----:B------:R-:W-:Y:S02]  /*03b0*/  CS2R R52, SRZ ;  /* 0x0000000000347805 */ /* 0x000fe4000001ff00 */
[----:B------:R-:W-:Y:S02]  /*03c0*/  CS2R R50, SRZ ;  /* 0x0000000000327805 */ /* 0x000fe4000001ff00 */
[----:B------:R-:W-:-:S02]  /*03d0*/  LEA R2, R7, UR5, 0x9 ;  /* 0x0000000507027c11 */ /* 0x000fc4000f8e48ff */
[----:B------:R-:W-:Y:S02]  /*03e0*/  CS2R R48, SRZ ;  /* 0x0000000000307805 */ /* 0x000fe4000001ff00 */
[----:B------:R-:W-:Y:S02]  /*03f0*/  IADD3 R9, PT, PT, R6, UR4, R9 ;  /* 0x0000000406097c10 */ /* 0x000fe4000fffe009 */
[----:B------:R-:W-:Y:S02]  /*0400*/  CS2R R30, SRZ ;  /* 0x00000000001e7805 */ /* 0x000fe4000001ff00 */
[----:B------:R-:W-:Y:S01]  /*0410*/  IADD3 R3, PT, PT, R2, R3, RZ ;  /* 0x0000000302037210 */ /* 0x000fe20007ffe0ff */
[----:B------:R-:W-:Y:S01]  /*0420*/  HFMA2 R2, -RZ, RZ, 0, 5.9604644775390625e-08 ;  /* 0x00000001ff027431 */ /* 0x000fe200000001ff */
[----:B------:R-:W-:Y:S02]  /*0430*/  SHF.L.U32 R6, R0, 0x1, RZ ;  /* 0x0000000100067819 */ /* 0x000fe400000006ff */
[----:B------:R-:W-:-:S02]  /*0440*/  CS2R R28, SRZ ;  /* 0x00000000001c7805 */ /* 0x000fc4000001ff00 */
[----:B------:R-:W-:Y:S02]  /*0450*/  IADD3 R7, PT, PT, R7, 0x8, RZ ;  /* 0x0000000807077810 */ /* 0x000fe40007ffe0ff */
[----:B------:R-:W-:Y:S02]  /*0460*/  CS2R R26, SRZ ;  /* 0x00000000001a7805 */ /* 0x000fe4000001ff00 */
[----:B------:R-:W-:Y:S02]  /*0470*/  LOP3.LUT R6, R11, 0xc0, R6, 0xf8, !PT ;  /* 0x000000c00b067812 */ /* 0x000fe400078ef806 */
[----:B------:R-:W-:Y:S02]  /*0480*/  CS2R R24, SRZ ;  /* 0x0000000000187805 */ /* 0x000fe4000001ff00 */
[----:B------:R-:W-:Y:S01]  /*0490*/  CS2R R22, SRZ ;  /* 0x0000000000167805 */ /* 0x000fe2000001ff00 */
[----:B------:R-:W-:Y:S01]  /*04a0*/  IMAD R0, R7, UR10, R8 ;  /* 0x0000000a07007c24 */ /* 0x000fe2000f8e0208 */
[----:B------:R-:W-:-:S02]  /*04b0*/  CS2R R20, SRZ ;  /* 0x0000000000147805 */ /* 0x000fc4000001ff00 */
[----:B------:R-:W-:Y:S02]  /*04c0*/  CS2R R16, SRZ ;  /* 0x0000000000107805 */ /* 0x000fe4000001ff00 */
[----:B------:R-:W-:Y:S02]  /*04d0*/  CS2R R18, SRZ ;  /* 0x0000000000127805 */ /* 0x000fe4000001ff00 */
[----:B------:R-:W-:Y:S02]  /*04e0*/  CS2R R10, SRZ ;  /* 0x00000000000a7805 */ /* 0x000fe4000001ff00 */
[----:B------:R-:W-:Y:S02]  /*04f0*/  CS2R R96, SRZ ;  /* 0x0000000000607805 */ /* 0x000fe4000001ff00 */
[----:B------:R-:W-:Y:S01]  /*0500*/  CS2R R98, SRZ ;  /* 0x0000000000627805 */ /* 0x000fe2000001ff00 */
[----:B--2---:R-:W-:Y:S04]  /*0510*/  STS [R9], R84 ;  /* 0x0000005409007388 */ /* 0x004fe80000000800 */
[----:B------:R-:W-:Y:S04]  /*0520*/  STS [R9+0x200], R85 ;  /* 0x0002005509007388 */ /* 0x000fe80000000800 */
[----:B------:R-:W-:Y:S04]  /*0530*/  STS [R9+0x400], R86 ;  /* 0x0004005609007388 */ /* 0x000fe80000000800 */
[----:B------:R0:W-:Y:S04]  /*0540*/  STS [R9+0x600], R87 ;  /* 0x0006005709007388 */ /* 0x0001e80000000800 */
[----:B---3--:R1:W-:Y:S01]  /*0550*/  STS.128 [R3], R12 ;  /* 0x0000000c03007388 */ /* 0x0083e20000000c00 */
[----:B------:R-:W-:Y:S01]  /*0560*/  BAR.SYNC.DEFER_BLOCKING 0x0 ;  /* 0x0000000000007b1d */ /* 0x000fe20000010000 */
[----:B0-----:R-:W-:-:S02]  /*0570*/  CS2R R8, SRZ ;  /* 0x0000000000087805 */ /* 0x001fc4000001ff00 */
[----:B-1----:R-:W-:Y:S02]  /*0580*/  IADD3 R3, P0, PT, R4, 0x20, RZ ;  /* 0x0000002004037810 */ /* 0x002fe40007f1e0ff */
[----:B------:R-:W-:Y:S02]  /*0590*/  CS2R R12, SRZ ;  /* 0x00000000000c7805 */ /* 0x000fe4000001ff00 */
[----:B------:R-:W-:Y:S02]  /*05a0*/  CS2R R14, SRZ ;  /* 0x00000000000e7805 */ /* 0x000fe4000001ff00 */
[----:B------:R-:W-:Y:S01]  /*05b0*/  IADD3.X R5, PT, PT, RZ, R5, RZ, P0, !PT ;  /* 0x00000005ff057210 */ /* 0x000fe200007fe4ff */
[----:B------:R0:W1:Y:S04]  /*05c0*/  LDS.128 R36, [R6+UR5] ;  /* 0x0000000506247984 */ /* 0x0000680008000c00 */
[----:B------:R0:W2:Y:S04]  /*05d0*/  LDS.128 R32, [R6+UR5+0x100] ;  /* 0x0001000506207984 */ /* 0x0000a80008000c00 */
[----:B------:R0:W3:Y:S04]  /*05e0*/  LDS.128 R44, [R6+UR4] ;  /* 0x00000004062c7984 */ /* 0x0000e80008000c00 */
[----:B------:R0:W4:Y:S01]  /*05f0*/  LDS.128 R40, [R6+UR4+0x100] ;  /* 0x0001000406287984 */ /* 0x0001220008000c00 */
[----:B------:R-:W-:-:S05]  /*0600*/  UMOV UR4, URZ ;  /* 0x000000ff00047c82 */ /* 0x000fca0008000000 */
.L_x_1:
[----:B0-----:R-:W0:Y:S01]  /*0610*/  S2R R6, SR_TID.X ;  /* 0x0000000000067919 */ /* 0x001e220000002100 */
[-C--:B-1-3--:R-:W-:Y:S01]  /*0620*/  FFMA R119, R36, R44.reuse, R20 ;  /* 0x0000002c24777223 */ /* 0x08afe20000000014 */
[-C--:B------:R-:W-:Y:S01]  /*0630*/  FFMA R103, R37, R44.reuse, R21 ;  /* 0x0000002c25677223 */ /* 0x080fe20000000015 */
[----:B------:R-:W-:Y:S01]  /*0640*/  MOV R101, 0x400 ;  /* 0x0000040000657802 */ /* 0x000fe20000000f00 */
[----:B------:R-:W1:Y:S01]  /*0650*/  S2R R7, SR_TID.Y ;  /* 0x0000000000077919 */ /* 0x000e620000002200 */
[-C--:B------:R-:W-:Y:S01]  /*0660*/  FFMA R93, R39, R44.reuse, R23 ;  /* 0x0000002c275d7223 */ /* 0x080fe20000000017 */
[-C--:B--2-4-:R-:W-:Y:S01]  /*0670*/  FFMA R118, R32, R45.reuse, R48 ;  /* 0x0000002d20767223 */ /* 0x094fe20000000030 */
[----:B------:R-:W-:Y:S01]  /*0680*/  IADD3 R23, PT, PT, R101, 0x2000, RZ ;  /* 0x0000200065177810 */ /* 0x000fe20007ffe0ff */
[----:B------:R-:W2:Y:S01]  /*0690*/  S2R R4, SR_CgaCtaId ;  /* 0x0000000000047919 */ /* 0x000ea20000008800 */
[-C--:B------:R-:W-:Y:S01]  /*06a0*/  FFMA R117, R33, R45.reuse, R49 ;  /* 0x0000002d21757223 */ /* 0x080fe20000000031 */
[----:B------:R-:W-:Y:S01]  /*06b0*/  SHF.L.U32 R49, R2, 0xc, RZ ;  /* 0x0000000c02317819 */ /* 0x000fe200000006ff */
[-C--:B------:R-:W-:Y:S01]  /*06c0*/  FFMA R94, R32, R44.reuse, R24 ;  /* 0x0000002c205e7223 */ /* 0x080fe20000000018 */
[-C--:B------:R-:W-:Y:S01]  /*06d0*/  FFMA R102, R38, R44.reuse, R22 ;  /* 0x0000002c26667223 */ /* 0x080fe20000000016 */
[-C--:B------:R-:W-:Y:S01]  /*06e0*/  FFMA R104, R36, R45.reuse, R28 ;  /* 0x0000002d24687223 */ /* 0x080fe2000000001c */
[-C--:B------:R-:W-:Y:S01]  /*06f0*/  FFMA R121, R37, R45.reuse, R29 ;  /* 0x0000002d25797223 */ /* 0x080fe2000000001d */
[-C--:B------:R-:W-:Y:S01]  /*0700*/  FFMA R105, R38, R45.reuse, R30 ;  /* 0x0000002d26697223 */ /* 0x080fe2000000001e */
[-C--:B------:R-:W-:Y:S01]  /*0710*/  FFMA R95, R39, R45.reuse, R31 ;  /* 0x0000002d275f7223 */ /* 0x080fe2000000001f */
[-C--:B------:R-:W-:Y:S01]  /*0720*/  FFMA R25, R33, R44.reuse, R25 ;  /* 0x0000002c21197223 */ /* 0x080fe20000000019 */
[CC--:B------:R-:W-:Y:S01]  /*0730*/  FFMA R26, R34.reuse, R44.reuse, R26 ;  /* 0x0000002c221a7223 */ /* 0x0c0fe2000000001a */
[C---:B------:R-:W-:Y:S01]  /*0740*/  FFMA R27, R35.reuse, R44, R27 ;  /* 0x0000002c231b7223 */ /* 0x040fe2000000001b */
[-C--:B------:R-:W-:Y:S01]  /*0750*/  FFMA R107, R34, R45.reuse, R50 ;  /* 0x0000002d226b7223 */ /* 0x080fe20000000032 */
[----:B------:R-:W-:Y:S01]  /*0760*/  FFMA R116, R35, R45, R51 ;  /* 0x0000002d23747223 */ /* 0x000fe20000000033 */
[-C--:B------:R-:W-:Y:S01]  /*0770*/  FFMA R52, R36, R46.reuse, R52 ;  /* 0x0000002e24347223 */ /* 0x080fe20000000034 */
[-C--:B------:R-:W-:Y:S01]  /*0780*/  FFMA R53, R37, R46.reuse, R53 ;  /* 0x0000002e25357223 */ /* 0x080fe20000000035 */
[-C--:B------:R-:W-:Y:S01]  /*0790*/  FFMA R54, R38, R46.reuse, R54 ;  /* 0x0000002e26367223 */ /* 0x080fe20000000036 */
[-C--:B------:R-:W-:Y:S01]  /*07a0*/  FFMA R55, R39, R46.reuse, R55 ;  /* 0x0000002e27377223 */ /* 0x080fe20000000037 */
[-C--:B------:R-:W-:Y:S01]  /*07b0*/  FFMA R56, R32, R46.reuse, R56 ;  /* 0x0000002e20387223 */ /* 0x080fe20000000038 */
[-C--:B------:R-:W-:Y:S01]  /*07c0*/  FFMA R57, R33, R46.reuse, R57 ;  /* 0x0000002e21397223 */ /* 0x080fe20000000039 */
[-C--:B------:R-:W-:Y:S01]  /*07d0*/  FFMA R58, R34, R46.reuse, R58 ;  /* 0x0000002e223a7223 */ /* 0x080fe2000000003a */
[----:B------:R-:W-:Y:S01]  /*07e0*/  FFMA R59, R35, R46, R59 ;  /* 0x0000002e233b7223 */ /* 0x000fe2000000003b */
[-C--:B------:R-:W-:Y:S01]  /*07f0*/  FFMA R60, R36, R47.reuse, R60 ;  /* 0x0000002f243c7223 */ /* 0x080fe2000000003c */
[-C--:B------:R-:W-:Y:S01]  /*0800*/  FFMA R61, R37, R47.reuse, R61 ;  /* 0x0000002f253d7223 */ /* 0x080fe2000000003d */
[----:B0-----:R-:W-:Y:S01]  /*0810*/  SHF.L.U32 R20, R6, 0x4, RZ ;  /* 0x0000000406147819 */ /* 0x001fe200000006ff */
[-C--:B------:R-:W-:Y:S01]  /*0820*/  FFMA R62, R38, R47.reuse, R62 ;  /* 0x0000002f263e7223 */ /* 0x080fe2000000003e */
[-C--:B------:R-:W-:Y:S01]  /*0830*/  FFMA R63, R39, R47.reuse, R63 ;  /* 0x0000002f273f7223 */ /* 0x080fe2000000003f */
[-C--:B------:R-:W-:Y:S01]  /*0840*/  FFMA R110, R32, R47.reuse, R64 ;  /* 0x0000002f206e7223 */ /* 0x080fe20000000040 */
[----:B-1----:R-:W-:Y:S01]  /*0850*/  LEA R100, R7, R6, 0x4 ;  /* 0x0000000607647211 */ /* 0x002fe200078e20ff */
[-C--:B------:R-:W-:Y:S01]  /*0860*/  FFMA R109, R33, R47.reuse, R65 ;  /* 0x0000002f216d7223 */ /* 0x080fe20000000041 */
[----:B------:R-:W-:Y:S01]  /*0870*/  LOP3.LUT R20, R20, 0x10, RZ, 0xc0, !PT ;  /* 0x0000001014147812 */ /* 0x000fe200078ec0ff */
[-C--:B------:R-:W-:Y:S01]  /*0880*/  FFMA R108, R34, R47.reuse, R66 ;  /* 0x0000002f226c7223 */ /* 0x080fe20000000042 */
[----:B------:R-:W-:Y:S01]  /*0890*/  SHF.L.U32 R21, R100, 0x1, RZ ;  /* 0x0000000164157819 */ /* 0x000fe200000006ff */
[----:B------:R-:W-:Y:S01]  /*08a0*/  FFMA R67, R35, R47, R67 ;  /* 0x0000002f23437223 */ /* 0x000fe20000000043 */
[----:B--2---:R-:W-:Y:S01]  /*08b0*/  LEA R101, R4, R101, 0x18 ;  /* 0x0000006504657211 */ /* 0x004fe200078ec0ff */
[-C--:B----4-:R-:W-:Y:S01]  /*08c0*/  FFMA R76, R36, R41.reuse, R76 ;  /* 0x00000029244c7223 */ /* 0x090fe2000000004c */
[----:B------:R-:W-:Y:S01]  /*08d0*/  LOP3.LUT R48, R20, 0x20, R21, 0xf8, !PT ;  /* 0x0000002014307812 */ /* 0x000fe200078ef815 */
[----:B------:R-:W-:Y:S01]  /*08e0*/  FFMA R77, R37, R41, R77 ;  /* 0x00000029254d7223 */ /* 0x000fe2000000004d */
[----:B------:R-:W-:Y:S01]  /*08f0*/  LEA R4, R4, R23, 0x18 ;  /* 0x0000001704047211 */ /* 0x000fe200078ec0ff */
[-C--:B------:R-:W-:Y:S01]  /*0900*/  FFMA R78, R38, R41.reuse, R78 ;  /* 0x00000029264e7223 */ /* 0x080fe2000000004e */
[----:B------:R-:W-:Y:S01]  /*0910*/  LOP3.LUT R48, R48, 0xc0, R21, 0xf8, !PT ;  /* 0x000000c030307812 */ /* 0x000fe200078ef815 */
[-C--:B------:R-:W-:Y:S01]  /*0920*/  FFMA R79, R39, R41.reuse, R79 ;  /* 0x00000029274f7223 */ /* 0x080fe2000000004f */
[-C--:B------:R-:W-:Y:S01]  /*0930*/  FFMA R80, R32, R41.reuse, R80 ;  /* 0x0000002920507223 */ /* 0x080fe20000000050 */
[----:B------:R-:W-:Y:S01]  /*0940*/  FFMA R81, R33, R41, R81 ;  /* 0x0000002921517223 */ /* 0x000fe20000000051 */
[--C-:B------:R-:W-:Y:S01]  /*0950*/  IADD3 R92, PT, PT, R48, R101, R49.reuse ;  /* 0x00000065305c7210 */ /* 0x100fe20007ffe031 */
[-C--:B------:R-:W-:Y:S01]  /*0960*/  FFMA R82, R34, R41.reuse, R82 ;  /* 0x0000002922527223 */ /* 0x080fe20000000052 */
[----:B------:R-:W-:Y:S01]  /*0970*/  IADD3 R24, PT, PT, R48, R4, R49 ;  /* 0x0000000430187210 */ /* 0x000fe20007ffe031 */
[----:B------:R-:W-:Y:S01]  /*0980*/  FFMA R83, R35, R41, R83 ;  /* 0x0000002923537223 */ /* 0x000fe20000000053 */
[C---:B------:R-:W-:Y:S01]  /*0990*/  FFMA R68, R36.reuse, R40, R68 ;  /* 0x0000002824447223 */ /* 0x040fe20000000044 */
[----:B------:R-:W-:Y:S01]  /*09a0*/  LDS.128 R28, [R92+0x200] ;  /* 0x000200005c1c7984 */ /* 0x000fe20000000c00 */
[-C--:B------:R-:W-:Y:S01]  /*09b0*/  FFMA R16, R36, R42.reuse, R16 ;  /* 0x0000002a24107223 */ /* 0x080fe20000000010 */
[-C--:B------:R-:W-:Y:S01]  /*09c0*/  FFMA R41, R37, R42.reuse, R17 ;  /* 0x0000002a25297223 */ /* 0x080fe20000000011 */
[-C--:B------:R-:W-:Y:S01]  /*09d0*/  FFMA R18, R38, R42.reuse, R18 ;  /* 0x0000002a26127223 */ /* 0x080fe20000000012 */
[----:B------:R-:W0:Y:S01]  /*09e0*/  LDS.128 R20, [R24+0x200] ;  /* 0x0002000018147984 */ /* 0x000e220000000c00 */
[-C--:B------:R-:W-:Y:S01]  /*09f0*/  FFMA R122, R39, R42.reuse, R19 ;  /* 0x0000002a277a7223 */ /* 0x080fe20000000013 */
[-C--:B------:R-:W-:Y:S01]  /*0a00*/  FFMA R115, R32, R42.reuse, R12 ;  /* 0x0000002a20737223 */ /* 0x080fe2000000000c */
[-C--:B------:R-:W-:Y:S01]  /*0a10*/  FFMA R114, R33, R42.reuse, R13 ;  /* 0x0000002a21727223 */ /* 0x080fe2000000000d */
[----:B------:R-:W1:Y:S01]  /*0a20*/  LDS.128 R44, [R92+0x300] ;  /* 0x000300005c2c7984 */ /* 0x000e620000000c00 */
[-C--:B------:R-:W-:Y:S01]  /*0a30*/  FFMA R113, R34, R42.reuse, R14 ;  /* 0x0000002a22717223 */ /* 0x080fe2000000000e */
[----:B------:R-:W-:Y:S01]  /*0a40*/  FFMA R112, R35, R42, R15 ;  /* 0x0000002a23707223 */ /* 0x000fe2000000000f */
[-C--:B------:R-:W-:Y:S01]  /*0a50*/  FFMA R36, R36, R43.reuse, R8 ;  /* 0x0000002b24247223 */ /* 0x080fe20000000008 */
[-C--:B------:R-:W-:Y:S01]  /*0a60*/  FFMA R42, R37, R43.reuse, R9 ;  /* 0x0000002b252a7223 */ /* 0x080fe20000000009 */
[CC--:B------:R-:W-:Y:S01]  /*0a70*/  FFMA R12, R38.reuse, R43.reuse, R10 ;  /* 0x0000002b260c7223 */ /* 0x0c0fe2000000000a */
[-C--:B------:R-:W-:Y:S01]  /*0a80*/  FFMA R123, R39, R43.reuse, R11 ;  /* 0x0000002b277b7223 */ /* 0x080fe2000000000b */
[----:B------:R-:W-:Y:S01]  /*0a90*/  LOP3.LUT R49, R49, 0x1000, RZ, 0x3c, !PT ;  /* 0x0000100031317812 */ /* 0x000fe200078e3cff */
[----:B------:R-:W2:Y:S01]  /*0aa0*/  LDS.128 R8, [R24+0x300] ;  /* 0x0003000018087984 */ /* 0x000ea20000000c00 */
[-C--:B------:R-:W-:Y:S01]  /*0ab0*/  FFMA R69, R37, R40.reuse, R69 ;  /* 0x0000002825457223 */ /* 0x080fe20000000045 */
[-C--:B------:R-:W-:Y:S01]  /*0ac0*/  FFMA R70, R38, R40.reuse, R70 ;  /* 0x0000002826467223 */ /* 0x080fe20000000046 */
[-C--:B------:R-:W-:Y:S01]  /*0ad0*/  FFMA R71, R39, R40.reuse, R71 ;  /* 0x0000002827477223 */ /* 0x080fe20000000047 */
[-C--:B------:R-:W-:Y:S01]  /*0ae0*/  FFMA R72, R32, R40.reuse, R72 ;  /* 0x0000002820487223 */ /* 0x080fe20000000048 */
[-C--:B------:R-:W-:Y:S01]  /*0af0*/  FFMA R73, R33, R40.reuse, R73 ;  /* 0x0000002821497223 */ /* 0x080fe20000000049 */
[-C--:B------:R-:W-:Y:S01]  /*0b00*/  FFMA R74, R34, R40.reuse, R74 ;  /* 0x00000028224a7223 */ /* 0x080fe2000000004a */
[C---:B------:R-:W-:Y:S01]  /*0b10*/  FFMA R75, R35.reuse, R40, R75 ;  /* 0x00000028234b7223 */ /* 0x040fe2000000004b */
[-C--:B------:R-:W-:Y:S01]  /*0b20*/  FFMA R111, R32, R43.reuse, R96 ;  /* 0x0000002b206f7223 */ /* 0x080fe20000000060 */
[-C--:B------:R-:W-:Y:S01]  /*0b30*/  FFMA R120, R35, R43.reuse, R99 ;  /* 0x0000002b23787223 */ /* 0x080fe20000000063 */
[-C--:B------:R-:W-:Y:S01]  /*0b40*/  FFMA R106, R33, R43.reuse, R97 ;  /* 0x0000002b216a7223 */ /* 0x080fe20000000061 */
[----:B------:R-:W-:Y:S01]  /*0b50*/  FFMA R15, R34, R43, R98 ;  /* 0x0000002b220f7223 */ /* 0x000fe20000000062 */
[C-C-:B------:R-:W-:Y:S01]  /*0b60*/  IADD3 R40, PT, PT, R48.reuse, R101, R49.reuse ;  /* 0x0000006530287210 */ /* 0x140fe20007ffe031 */
[----:B------:R-:W-:Y:S01]  /*0b70*/  UIADD3 UR4, UPT, UPT, UR4, 0x8, URZ ;  /* 0x0000000804047890 */ /* 0x000fe2000fffe0ff */
[----:B------:R-:W-:-:S02]  /*0b80*/  IADD3 R32, PT, PT, R48, R4, R49 ;  /* 0x0000000430207210 */ /* 0x000fc40007ffe031 */
[----:B------:R-:W-:Y:S01]  /*0b90*/  LDS.128 R48, [R24+0x400] ;  /* 0x0004000018307984 */ /* 0x000fe20000000c00 */
[-C--:B0-----:R-:W-:Y:S01]  /*0ba0*/  FFMA R14, R29, R20.reuse, R104 ;  /* 0x000000141d0e7223 */ /* 0x081fe20000000068 */
[-C--:B------:R-:W-:Y:S01]  /*0bb0*/  FFMA R119, R28, R20.reuse, R119 ;  /* 0x000000141c777223 */ /* 0x080fe20000000077 */
[-C--:B------:R-:W-:Y:S01]  /*0bc0*/  FFMA R52, R30, R20.reuse, R52 ;  /* 0x000000141e347223 */ /* 0x080fe20000000034 */
[-C--:B------:R-:W-:Y:S01]  /*0bd0*/  FFMA R60, R31, R20.reuse, R60 ;  /* 0x000000141f3c7223 */ /* 0x080fe2000000003c */
[CC--:B-1----:R-:W-:Y:S01]  /*0be0*/  FFMA R99, R46.reuse, R20.reuse, R16 ;  /* 0x000000142e637223 */ /* 0x0c2fe20000000010 */
[----:B------:R-:W-:Y:S01]  /*0bf0*/  FFMA R104, R47, R20, R36 ;  /* 0x000000142f687223 */ /* 0x000fe20000000024 */
[----:B------:R-:W-:Y:S01]  /*0c00*/  FFMA R13, R46, R22, R18 ;  /* 0x000000162e0d7223 */ /* 0x000fe20000000012 */
        /* <DEDUP_REMOVED lines=16> */
[----:B------:R-:W-:Y:S01]  /*0d10*/  FFMA R12, R47, R22, R12 ;  /* 0x000000162f0c7223 */ /* 0x000fe2000000000c */
[----:B------:R-:W0:Y:S01]  /*0d20*/  LDS.128 R16, [R92+0x400] ;  /* 0x000400005c107984 */ /* 0x000e220000000c00 */
[-C--:B------:R-:W-:Y:S01]  /*0d30*/  FFMA R93, R28, R23.reuse, R93 ;  /* 0x000000171c5d7223 */ /* 0x080fe2000000005d */
[-C--:B------:R-:W-:Y:S01]  /*0d40*/  FFMA R98, R29, R23.reuse, R95 ;  /* 0x000000171d627223 */ /* 0x080fe2000000005f */
[-C--:B------:R-:W-:Y:S01]  /*0d50*/  FFMA R55, R30, R23.reuse, R55 ;  /* 0x000000171e377223 */ /* 0x080fe20000000037 */
[----:B------:R-:W1:Y:S01]  /*0d60*/  LDS.128 R36, [R92+0x500] ;  /* 0x000500005c247984 */ /* 0x000e620000000c00 */
[-C--:B------:R-:W-:Y:S01]  /*0d70*/  FFMA R63, R31, R23.reuse, R63 ;  /* 0x000000171f3f7223 */ /* 0x080fe2000000003f */
[-C--:B------:R-:W-:Y:S01]  /*0d80*/  FFMA R71, R44, R23.reuse, R71 ;  /* 0x000000172c477223 */ /* 0x080fe20000000047 */
[-C--:B------:R-:W-:Y:S01]  /*0d90*/  FFMA R79, R45, R23.reuse, R79 ;  /* 0x000000172d4f7223 */ /* 0x080fe2000000004f */
[-C--:B------:R-:W-:Y:S01]  /*0da0*/  FFMA R35, R46, R23.reuse, R122 ;  /* 0x000000172e237223 */ /* 0x080fe2000000007a */
[----:B------:R-:W-:Y:S01]  /*0db0*/  FFMA R34, R47, R23, R123 ;  /* 0x000000172f227223 */ /* 0x000fe2000000007b */
[-C--:B--2---:R-:W-:Y:S01]  /*0dc0*/  FFMA R96, R44, R8.reuse, R72 ;  /* 0x000000082c607223 */ /* 0x084fe20000000048 */
[----:B------:R-:W2:Y:S01]  /*0dd0*/  LDS.128 R20, [R24+0x500] ;  /* 0x0005000018147984 */ /* 0x000ea20000000c00 */
[----:B------:R-:W3:Y:S01]  /*0de0*/  LDC R72, c[0x0][0x3a0] ;  /* 0x0000e800ff487b82 */ /* 0x000ee20000000800 */
[C---:B------:R-:W-:Y:S01]  /*0df0*/  FFMA R33, R28.reuse, R8, R94 ;  /* 0x000000081c217223 */ /* 0x040fe2000000005e */
[C---:B------:R-:W-:Y:S01]  /*0e00*/  FFMA R25, R28.reuse, R9, R25 ;  /* 0x000000091c197223 */ /* 0x040fe20000000019 */
[C---:B------:R-:W-:Y:S01]  /*0e10*/  FFMA R26, R28.reuse, R10, R26 ;  /* 0x0000000a1c1a7223 */ /* 0x040fe2000000001a */
[----:B------:R-:W-:Y:S01]  /*0e20*/  FFMA R27, R28, R11, R27 ;  /* 0x0000000b1c1b7223 */ /* 0x000fe2000000001b */
        /* <DEDUP_REMOVED lines=10> */
[CC--:B------:R-:W-:Y:S01]  /*0ed0*/  FFMA R108, R31.reuse, R10.reuse, R108 ;  /* 0x0000000a1f6c7223 */ /* 0x0c0fe2000000006c */
[----:B------:R-:W-:Y:S01]  /*0ee0*/  FFMA R97, R31, R11, R67 ;  /* 0x0000000b1f617223 */ /* 0x000fe20000000043 */
[C---:B------:R-:W-:Y:S01]  /*0ef0*/  FFMA R73, R44.reuse, R9, R73 ;  /* 0x000000092c497223 */ /* 0x040fe20000000049 */
[C---:B------:R-:W-:Y:S01]  /*0f00*/  FFMA R74, R44.reuse, R10, R74 ;  /* 0x0000000a2c4a7223 */ /* 0x040fe2000000004a */
[----:B------:R-:W-:Y:S01]  /*0f10*/  FFMA R75, R44, R11, R75 ;  /* 0x0000000b2c4b7223 */ /* 0x000fe2000000004b */
[C---:B------:R-:W-:Y:S01]  /*0f20*/  FFMA R80, R45.reuse, R8, R80 ;  /* 0x000000082d507223 */ /* 0x040fe20000000050 */
[C---:B------:R-:W-:Y:S01]  /*0f30*/  FFMA R81, R45.reuse, R9, R81 ;  /* 0x000000092d517223 */ /* 0x040fe20000000051 */
[C---:B------:R-:W-:Y:S01]  /*0f40*/  FFMA R82, R45.reuse, R10, R82 ;  /* 0x0000000a2d527223 */ /* 0x040fe20000000052 */
[----:B------:R-:W-:Y:S01]  /*0f50*/  FFMA R83, R45, R11, R83 ;  /* 0x0000000b2d537223 */ /* 0x000fe20000000053 */
[----:B---3--:R-:W-:Y:S01]  /*0f60*/  ISETP.LE.AND P0, PT, R72, UR4, PT ;  /* 0x0000000448007c0c */ /* 0x008fe2000bf03270 */
[C---:B------:R-:W-:Y:S01]  /*0f70*/  FFMA R115, R46.reuse, R8, R115 ;  /* 0x000000082e737223 */ /* 0x040fe20000000073 */
[C---:B------:R-:W-:Y:S01]  /*0f80*/  FFMA R114, R46.reuse, R9, R114 ;  /* 0x000000092e727223 */ /* 0x040fe20000000072 */
[----:B------:R-:W-:Y:S01]  /*0f90*/  FFMA R113, R46, R10, R113 ;  /* 0x0000000a2e717223 */ /* 0x000fe20000000071 */
[-C--:B0-----:R-:W-:Y:S01]  /*0fa0*/  FFMA R105, R16, R48.reuse, R119 ;  /* 0x0000003010697223 */ /* 0x081fe20000000077 */
[-C--:B------:R-:W-:Y:S01]  /*0fb0*/  FFMA R67, R17, R48.reuse, R14 ;  /* 0x0000003011437223 */ /* 0x080fe2000000000e */
[-C--:B------:R-:W-:Y:S01]  /*0fc0*/  FFMA R52, R18, R48.reuse, R52 ;  /* 0x0000003012347223 */ /* 0x080fe20000000034 */
[-C--:B------:R-:W-:Y:S01]  /*0fd0*/  FFMA R60, R19, R48.reuse, R60 ;  /* 0x00000030133c7223 */ /* 0x080fe2000000003c */
[-C--:B-1----:R-:W-:Y:S01]  /*0fe0*/  FFMA R68, R36, R48.reuse, R68 ;  /* 0x0000003024447223 */ /* 0x082fe20000000044 */
        /* <DEDUP_REMOVED lines=27> */
[----:B------:R-:W-:Y:S01]  /*11a0*/  FFMA R112, R46, R11, R112 ;  /* 0x0000000b2e707223 */ /* 0x000fe20000000070 */
[C---:B------:R-:W-:Y:S01]  /*11b0*/  FFMA R111, R47.reuse, R8, R111 ;  /* 0x000000082f6f7223 */ /* 0x040fe2000000006f */
[C---:B------:R-:W-:Y:S01]  /*11c0*/  FFMA R106, R47.reuse, R9, R106 ;  /* 0x000000092f6a7223 */ /* 0x040fe2000000006a */
[C---:B------:R-:W-:Y:S01]  /*11d0*/  FFMA R103, R47.reuse, R10, R15 ;  /* 0x0000000a2f677223 */ /* 0x040fe2000000000f */
[----:B------:R-:W-:Y:S01]  /*11e0*/  FFMA R102, R47, R11, R120 ;  /* 0x0000000b2f667223 */ /* 0x000fe20000000078 */
[C---:B--2---:R-:W-:Y:S01]  /*11f0*/  FFMA R33, R16.reuse, R20, R33 ;  /* 0x0000001410217223 */ /* 0x044fe20000000021 */
        /* <DEDUP_REMOVED lines=15> */
[----:B------:R-:W-:Y:S01]  /*12f0*/  LDS.128 R12, [R92+0x600] ;  /* 0x000600005c0c7984 */ /* 0x000fe20000000c00 */
[C---:B------:R-:W-:Y:S01]  /*1300*/  FFMA R96, R36.reuse, R20, R96 ;  /* 0x0000001424607223 */ /* 0x040fe20000000060 */
[C---:B------:R-:W-:Y:S01]  /*1310*/  FFMA R73, R36.reuse, R21, R73 ;  /* 0x0000001524497223 */ /* 0x040fe20000000049 */
[C---:B------:R-:W-:Y:S01]  /*1320*/  FFMA R74, R36.reuse, R22, R74 ;  /* 0x00000016244a7223 */ /* 0x040fe2000000004a */
[----:B------:R-:W0:Y:S01]  /*1330*/  LDS.128 R8, [R24+0x600] ;  /* 0x0006000018087984 */ /* 0x000e220000000c00 */
[----:B------:R-:W-:Y:S01]  /*1340*/  FFMA R75, R36, R23, R75 ;  /* 0x00000017244b7223 */ /* 0x000fe2000000004b */
[C---:B------:R-:W-:Y:S01]  /*1350*/  FFMA R115, R38.reuse, R20, R115 ;  /* 0x0000001426737223 */ /* 0x040fe20000000073 */
[C---:B------:R-:W-:Y:S01]  /*1360*/  FFMA R114, R38.reuse, R21, R114 ;  /* 0x0000001526727223 */ /* 0x040fe20000000072 */
[----:B------:R-:W1:Y:S01]  /*1370*/  LDS.128 R16, [R24+0x700] ;  /* 0x0007000018107984 */ /* 0x000e620000000c00 */
[C---:B------:R-:W-:Y:S01]  /*1380*/  FFMA R113, R38.reuse, R22, R113 ;  /* 0x0000001626717223 */ /* 0x040fe20000000071 */
[----:B------:R-:W-:Y:S01]  /*1390*/  FFMA R112, R38, R23, R112 ;  /* 0x0000001726707223 */ /* 0x000fe20000000070 */
[C---:B------:R-:W-:Y:S01]  /*13a0*/  FFMA R111, R39.reuse, R20, R111 ;  /* 0x00000014276f7223 */ /* 0x040fe2000000006f */
[----:B------:R-:W2:Y:S01]  /*13b0*/  LDS.128 R28, [R92+0x700] ;  /* 0x000700005c1c7984 */ /* 0x000ea20000000c00 */
[C---:B------:R-:W-:Y:S01]  /*13c0*/  FFMA R106, R39.reuse, R21, R106 ;  /* 0x00000015276a7223 */ /* 0x040fe2000000006a */
[C---:B------:R-:W-:Y:S01]  /*13d0*/  FFMA R103, R39.reuse, R22, R103 ;  /* 0x0000001627677223 */ /* 0x040fe20000000067 */
[----:B------:R-:W-:Y:S01]  /*13e0*/  FFMA R102, R39, R23, R102 ;  /* 0x0000001727667223 */ /* 0x000fe20000000066 */
[----:B------:R-:W3:Y:S01]  /*13f0*/  @!P0 S2R R36, SR_CTAID.X ;  /* 0x0000000000248919 */ /* 0x000ee20000002500 */
[----:B------:R-:W4:Y:S01]  /*1400*/  @!P0 LDC.64 R38, c[0x0][0x388] ;  /* 0x0000e200ff268b82 */ /* 0x000f220000000a00 */
[C---:B------:R-:W-:Y:S01]  /*1410*/  FFMA R80, R37.reuse, R20, R80 ;  /* 0x0000001425507223 */ /* 0x040fe20000000050 */
[C---:B------:R-:W-:Y:S01]  /*1420*/  FFMA R81, R37.reuse, R21, R81 ;  /* 0x0000001525517223 */ /* 0x040fe20000000051 */
[----:B------:R-:W-:Y:S01]  /*1430*/  LDS.128 R44, [R24+0x800] ;  /* 0x00080000182c7984 */ /* 0x000fe20000000c00 */
[C---:B------:R-:W-:Y:S01]  /*1440*/  FFMA R82, R37.reuse, R22, R82 ;  /* 0x0000001625527223 */ /* 0x040fe20000000052 */
[----:B------:R-:W-:-:S02]  /*1450*/  FFMA R83, R37, R23, R83 ;  /* 0x0000001725537223 */ /* 0x000fc40000000053 */
[----:B------:R-:W-:Y:S01]  /*1460*/  LDS.128 R20, [R92+0x900] ;  /* 0x000900005c147984 */ /* 0x000fe20000000c00 */
[C---:B0-----:R-:W-:Y:S01]  /*1470*/  FFMA R67, R13.reuse, R8, R67 ;  /* 0x000000080d437223 */ /* 0x041fe20000000043 */
[C---:B------:R-:W-:Y:S01]  /*1480*/  FFMA R66, R13.reuse, R9, R66 ;  /* 0x000000090d427223 */ /* 0x040fe20000000042 */
[C---:B------:R-:W-:Y:S01]  /*1490*/  FFMA R64, R13.reuse, R10, R64 ;  /* 0x0000000a0d407223 */ /* 0x040fe20000000040 */
[C---:B------:R-:W-:Y:S01]  /*14a0*/  FFMA R98, R13.reuse, R11, R98 ;  /* 0x0000000b0d627223 */ /* 0x040fe20000000062 */
[C---:B-1----:R-:W-:Y:S01]  /*14b0*/  FFMA R48, R13.reuse, R16, R48 ;  /* 0x000000100d307223 */ /* 0x042fe20000000030 */
[C---:B------:R-:W-:Y:S01]  /*14c0*/  FFMA R49, R13.reuse, R17, R49 ;  /* 0x000000110d317223 */ /* 0x040fe20000000031 */
[C---:B------:R-:W-:Y:S01]  /*14d0*/  FFMA R50, R13.reuse, R18, R50 ;  /* 0x000000120d327223 */ /* 0x040fe20000000032 */
[----:B------:R-:W-:Y:S01]  /*14e0*/  FFMA R51, R13, R19, R51 ;  /* 0x000000130d337223 */ /* 0x000fe20000000033 */
[----:B---3--:R-:W-:Y:S01]  /*14f0*/  @!P0 SHF.L.U32 R13, R36, 0x7, RZ ;  /* 0x00000007240d8819 */ /* 0x008fe200000006ff */
[-C--:B------:R-:W-:Y:S01]  /*1500*/  FFMA R105, R12, R8.reuse, R105 ;  /* 0x000000080c697223 */ /* 0x080fe20000000069 */
[-C--:B------:R-:W-:Y:S01]  /*1510*/  FFMA R52, R14, R8.reuse, R52 ;  /* 0x000000080e347223 */ /* 0x080fe20000000034 */
[-C--:B------:R-:W-:Y:S01]  /*1520*/  FFMA R60, R15, R8.reuse, R60 ;  /* 0x000000080f3c7223 */ /* 0x080fe2000000003c */
[-C--:B--2---:R-:W-:Y:S01]  /*1530*/  FFMA R68, R28, R8.reuse, R68 ;  /* 0x000000081c447223 */ /* 0x084fe20000000044 */
        /* <DEDUP_REMOVED lines=32> */
[----:B----4-:R-:W-:-:S04]  /*1740*/  @!P0 IMAD.WIDE.U32 R38, R13, 0x4, R38 ;  /* 0x000000040d268825 */ /* 0x010fc800078e0026 */
[C---:B------:R-:W-:Y:S01]  /*1750*/  FFMA R110, R15.reuse, R16, R110 ;  /* 0x000000100f6e7223 */ /* 0x040fe2000000006e */
[C---:B------:R-:W-:Y:S01]  /*1760*/  FFMA R109, R15.reuse, R17, R109 ;  /* 0x000000110f6d7223 */ /* 0x040fe2000000006d */
[C---:B------:R-:W-:Y:S01]  /*1770*/  FFMA R108, R15.reuse, R18, R108 ;  /* 0x000000120f6c7223 */ /* 0x040fe2000000006c */
[----:B------:R-:W-:Y:S01]  /*1780*/  FFMA R97, R15, R19, R97 ;  /* 0x000000130f617223 */ /* 0x000fe20000000061 */
[----:B------:R-:W0:Y:S01]  /*1790*/  LDS.128 R8, [R92+0x800] ;  /* 0x000800005c087984 */ /* 0x000e220000000c00 */
[C---:B------:R-:W-:Y:S01]  /*17a0*/  FFMA R96, R28.reuse, R16, R96 ;  /* 0x000000101c607223 */ /* 0x040fe20000000060 */
[C---:B------:R-:W-:Y:S01]  /*17b0*/  FFMA R73, R28.reuse, R17, R73 ;  /* 0x000000111c497223 */ /* 0x040fe20000000049 */
[C---:B------:R-:W-:Y:S01]  /*17c0*/  FFMA R74, R28.reuse, R18, R74 ;  /* 0x000000121c4a7223 */ /* 0x040fe2000000004a */
[----:B------:R-:W1:Y:S01]  /*17d0*/  LDS.128 R12, [R24+0x900] ;  /* 0x00090000180c7984 */ /* 0x000e620000000c00 */
[----:B------:R-:W-:Y:S01]  /*17e0*/  FFMA R75, R28, R19, R75 ;  /* 0x000000131c4b7223 */ /* 0x000fe2000000004b */
[C---:B------:R-:W-:Y:S01]  /*17f0*/  FFMA R80, R29.reuse, R16, R80 ;  /* 0x000000101d507223 */ /* 0x040fe20000000050 */
[C---:B------:R-:W-:Y:S01]  /*1800*/  FFMA R81, R29.reuse, R17, R81 ;  /* 0x000000111d517223 */ /* 0x040fe20000000051 */
[C---:B------:R-:W-:Y:S01]  /*1810*/  FFMA R82, R29.reuse, R18, R82 ;  /* 0x000000121d527223 */ /* 0x040fe20000000052 */
[----:B------:R-:W-:Y:S01]  /*1820*/  FFMA R83, R29, R19, R83 ;  /* 0x000000131d537223 */ /* 0x000fe20000000053 */
[----:B------:R-:W-:Y:S01]  /*1830*/  @!P0 IMAD.WIDE R38, R0, 0x4, R38 ;  /* 0x0000000400268825 */ /* 0x000fe200078e0226 */
[----:B------:R-:W-:-:S02]  /*1840*/  @!P0 MOV R28, R3 ;  /* 0x00000003001c8202 */ /* 0x000fc40000000f00 */
[----:B------:R-:W-:Y:S01]  /*1850*/  @!P0 MOV R29, R5 ;  /* 0x00000005001d8202 */ /* 0x000fe20000000f00 */
[C---:B------:R-:W-:Y:S01]  /*1860*/  FFMA R115, R30.reuse, R16, R115 ;  /* 0x000000101e737223 */ /* 0x040fe20000000073 */
[----:B-----5:R2:W5:Y:S01]  /*1870*/  @!P0 LDG.E.128.CONSTANT R88, desc[UR8][R38.64] ;  /* 0x0000000826588981 */ /* 0x020562000c1e9d00 */
[C---:B------:R-:W-:Y:S01]  /*1880*/  FFMA R114, R30.reuse, R17, R114 ;  /* 0x000000111e727223 */ /* 0x040fe20000000072 */
[C---:B------:R-:W-:Y:S01]  /*1890*/  FFMA R113, R30.reuse, R18, R113 ;  /* 0x000000121e717223 */ /* 0x040fe20000000071 */
[----:B------:R-:W-:Y:S01]  /*18a0*/  FFMA R112, R30, R19, R112 ;  /* 0x000000131e707223 */ /* 0x000fe20000000070 */
[----:B------:R3:W5:Y:S01]  /*18b0*/  @!P0 LDG.E.128.CONSTANT R84, desc[UR8][R28.64] ;  /* 0x000000081c548981 */ /* 0x000762000c1e9d00 */
[C---:B------:R-:W-:Y:S01]  /*18c0*/  FFMA R111, R31.reuse, R16, R111 ;  /* 0x000000101f6f7223 */ /* 0x040fe2000000006f */
[C---:B------:R-:W-:Y:S01]  /*18d0*/  FFMA R106, R31.reuse, R17, R106 ;  /* 0x000000111f6a7223 */ /* 0x040fe2000000006a */
[C---:B------:R-:W-:Y:S01]  /*18e0*/  FFMA R103, R31.reuse, R18, R103 ;  /* 0x000000121f677223 */ /* 0x040fe20000000067 */
[----:B------:R-:W-:-:S02]  /*18f0*/  FFMA R102, R31, R19, R102 ;  /* 0x000000131f667223 */ /* 0x000fc40000000066 */
[----:B------:R-:W-:Y:S04]  /*1900*/  LDS.128 R16, [R92+0xa00] ;  /* 0x000a00005c107984 */ /* 0x000fe80000000c00 */
[----:B--2---:R-:W2:Y:S04]  /*1910*/  LDS.128 R36, [R24+0xa00] ;  /* 0x000a000018247984 */ /* 0x004ea80000000c00 */
[----:B---3--:R-:W3:Y:S01]  /*1920*/  LDS.128 R28, [R92+0xb00] ;  /* 0x000b00005c1c7984 */ /* 0x008ee20000000c00 */
[-C--:B0-----:R-:W-:Y:S01]  /*1930*/  FFMA R105, R8, R44.reuse, R105 ;  /* 0x0000002c08697223 */ /* 0x081fe20000000069 */
[-C--:B------:R-:W-:Y:S01]  /*1940*/  FFMA R67, R9, R44.reuse, R67 ;  /* 0x0000002c09437223 */ /* 0x080fe20000000043 */
[-C--:B------:R-:W-:Y:S01]  /*1950*/  FFMA R52, R10, R44.reuse, R52 ;  /* 0x0000002c0a347223 */ /* 0x080fe20000000034 */
[----:B------:R-:W-:Y:S01]  /*1960*/  FFMA R60, R11, R44, R60 ;  /* 0x0000002c0b3c7223 */ /* 0x000fe2000000003c */
[-C--:B------:R-:W-:Y:S01]  /*1970*/  FFMA R43, R8, R45.reuse, R43 ;  /* 0x0000002d082b7223 */ /* 0x080fe2000000002b */
        /* <DEDUP_REMOVED lines=11> */
[C---:B-1----:R-:W-:Y:S01]  /*1a30*/  FFMA R33, R8.reuse, R12, R33 ;  /* 0x0000000c08217223 */ /* 0x042fe20000000021 */
        /* <DEDUP_REMOVED lines=14> */
[----:B------:R-:W-:-:S02]  /*1b20*/  FFMA R97, R11, R15, R97 ;  /* 0x0000000f0b617223 */ /* 0x000fc40000000061 */
[----:B------:R-:W0:Y:S01]  /*1b30*/  LDS.128 R8, [R24+0xb00] ;  /* 0x000b000018087984 */ /* 0x000e220000000c00 */
[-C--:B------:R-:W-:Y:S01]  /*1b40*/  FFMA R104, R23, R44.reuse, R104 ;  /* 0x0000002c17687223 */ /* 0x080fe20000000068 */
[-C--:B------:R-:W-:Y:S01]  /*1b50*/  FFMA R68, R20, R44.reuse, R68 ;  /* 0x0000002c14447223 */ /* 0x080fe20000000044 */
[CC--:B------:R-:W-:Y:S01]  /*1b60*/  FFMA R76, R21.reuse, R44.reuse, R76 ;  /* 0x0000002c154c7223 */ /* 0x0c0fe2000000004c */
        /* <DEDUP_REMOVED lines=29> */
[-C--:B--2---:R-:W-:Y:S01]  /*1d40*/  FFMA R46, R16, R36.reuse, R105 ;  /* 0x00000024102e7223 */ /* 0x084fe20000000069 */
[-C--:B---3--:R-:W-:Y:S01]  /*1d50*/  FFMA R45, R31, R36.reuse, R104 ;  /* 0x000000241f2d7223 */ /* 0x088fe20000000068 */
[-C--:B------:R-:W-:Y:S01]  /*1d60*/  FFMA R67, R17, R36.reuse, R67 ;  /* 0x0000002411437223 */ /* 0x080fe20000000043 */
[-C--:B------:R-:W-:Y:S01]  /*1d70*/  FFMA R52, R18, R36.reuse, R52 ;  /* 0x0000002412347223 */ /* 0x080fe20000000034 */
[-C--:B------:R-:W-:Y:S01]  /*1d80*/  FFMA R60, R19, R36.reuse, R60 ;  /* 0x00000024133c7223 */ /* 0x080fe2000000003c */
[-C--:B------:R-:W-:Y:S01]  /*1d90*/  FFMA R68, R28, R36.reuse, R68 ;  /* 0x000000241c447223 */ /* 0x080fe20000000044 */
[-C--:B------:R-:W-:Y:S01]  /*1da0*/  FFMA R76, R29, R36.reuse, R76 ;  /* 0x000000241d4c7223 */ /* 0x080fe2000000004c */
[----:B------:R-:W-:Y:S01]  /*1db0*/  FFMA R44, R30, R36, R99 ;  /* 0x000000241e2c7223 */ /* 0x000fe20000000063 */
[----:B------:R-:W-:Y:S01]  /*1dc0*/  LDS.128 R104, [R92+0xc00] ;  /* 0x000c00005c687984 */ /* 0x000fe20000000c00 */
[-C--:B------:R-:W-:Y:S01]  /*1dd0*/  FFMA R43, R16, R37.reuse, R43 ;  /* 0x00000025102b7223 */ /* 0x080fe2000000002b */
[-C--:B------:R-:W-:Y:S01]  /*1de0*/  FFMA R66, R17, R37.reuse, R66 ;  /* 0x0000002511427223 */ /* 0x080fe20000000042 */
[-C--:B------:R-:W-:Y:S01]  /*1df0*/  FFMA R53, R18, R37.reuse, R53 ;  /* 0x0000002512357223 */ /* 0x080fe20000000035 */
[----:B------:R-:W1:Y:S01]  /*1e00*/  LDS.128 R12, [R24+0xc00] ;  /* 0x000c0000180c7984 */ /* 0x000e620000000c00 */
        /* <DEDUP_REMOVED lines=9> */
[C---:B0-----:R-:W-:Y:S01]  /*1ea0*/  FFMA R33, R16.reuse, R8, R33 ;  /* 0x0000000810217223 */ /* 0x041fe20000000021 */
        /* <DEDUP_REMOVED lines=15> */
[----:B------:R-:W-:Y:S04]  /*1fa0*/  LDS.128 R20, [R92+0xd00] ;  /* 0x000d00005c147984 */ /* 0x000fe80000000c00 */
[----:B------:R-:W0:Y:S01]  /*1fb0*/  LDS.128 R16, [R24+0xd00] ;  /* 0x000d000018107984 */ /* 0x000e220000000c00 */
[-C--:B------:R-:W-:Y:S01]  /*1fc0*/  FFMA R69, R28, R37.reuse, R69 ;  /* 0x000000251c457223 */ /* 0x080fe20000000045 */
[-C--:B------:R-:W-:Y:S01]  /*1fd0*/  FFMA R77, R29, R37.reuse, R77 ;  /* 0x000000251d4d7223 */ /* 0x080fe2000000004d */
[-C--:B------:R-:W-:Y:S01]  /*1fe0*/  FFMA R41, R30, R37.reuse, R41 ;  /* 0x000000251e297223 */ /* 0x080fe20000000029 */
[----:B------:R-:W-:Y:S01]  /*1ff0*/  FFMA R42, R31, R37, R42 ;  /* 0x000000251f2a7223 */ /* 0x000fe2000000002a */
[C---:B------:R-:W-:Y:S01]  /*2000*/  FFMA R96, R28.reuse, R8, R96 ;  /* 0x000000081c607223 */ /* 0x040fe20000000060 */
[-C--:B------:R-:W-:Y:S01]  /*2010*/  FFMA R70, R28, R38.reuse, R70 ;  /* 0x000000261c467223 */ /* 0x080fe20000000046 */
[CC--:B------:R-:W-:Y:S01]  /*2020*/  FFMA R78, R29.reuse, R38.reuse, R78 ;  /* 0x000000261d4e7223 */ /* 0x0c0fe2000000004e */
[----:B------:R-:W-:Y:S01]  /*2030*/  FFMA R37, R30, R38, R94 ;  /* 0x000000261e257223 */ /* 0x000fe2000000005e */
[-C--:B------:R-:W-:Y:S01]  /*2040*/  FFMA R71, R28, R39.reuse, R71 ;  /* 0x000000271c477223 */ /* 0x080fe20000000047 */
[-C--:B------:R-:W-:Y:S01]  /*2050*/  FFMA R79, R29, R39.reuse, R79 ;  /* 0x000000271d4f7223 */ /* 0x080fe2000000004f */
[-C--:B------:R-:W-:Y:S01]  /*2060*/  FFMA R35, R30, R39.reuse, R35 ;  /* 0x000000271e237223 */ /* 0x080fe20000000023 */
        /* <DEDUP_REMOVED lines=12> */
[C---:B-1----:R-:W-:Y:S01]  /*2130*/  FFMA R28, R105.reuse, R12, R67 ;  /* 0x0000000c691c7223 */ /* 0x042fe20000000043 */
[C---:B------:R-:W-:Y:S01]  /*2140*/  FFMA R29, R105.reuse, R13, R66 ;  /* 0x0000000d691d7223 */ /* 0x040fe20000000042 */
[-C--:B------:R-:W-:Y:S01]  /*2150*/  FFMA R39, R104, R14.reuse, R65 ;  /* 0x0000000e68277223 */ /* 0x080fe20000000041 */
[----:B------:R-:W-:Y:S01]  /*2160*/  FFMA R30, R105, R14, R64 ;  /* 0x0000000e691e7223 */ /* 0x000fe20000000040 */
[C---:B------:R-:W-:Y:S01]  /*2170*/  FFMA R38, R31.reuse, R38, R95 ;  /* 0x000000261f267223 */ /* 0x040fe2000000005f */
[C---:B------:R-:W-:Y:S01]  /*2180*/  FFMA R111, R31.reuse, R8, R111 ;  /* 0x000000081f6f7223 */ /* 0x040fe2000000006f */
[C---:B------:R-:W-:Y:S01]  /*2190*/  FFMA R47, R31.reuse, R9, R47 ;  /* 0x000000091f2f7223 */ /* 0x040fe2000000002f */
[C---:B------:R-:W-:Y:S01]  /*21a0*/  FFMA R103, R31.reuse, R10, R103 ;  /* 0x0000000a1f677223 */ /* 0x040fe20000000067 */
[----:B------:R-:W-:Y:S01]  /*21b0*/  FFMA R102, R31, R11, R102 ;  /* 0x0000000b1f667223 */ /* 0x000fe20000000066 */
[----:B------:R-:W-:Y:S01]  /*21c0*/  LDS.128 R64, [R92+0xe00] ;  /* 0x000e00005c407984 */ /* 0x000fe20000000c00 */
[CC--:B------:R-:W-:Y:S01]  /*21d0*/  FFMA R52, R106.reuse, R12.reuse, R52 ;  /* 0x0000000c6a347223 */ /* 0x0c0fe20000000034 */
[C---:B------:R-:W-:Y:S01]  /*21e0*/  FFMA R60, R107.reuse, R12, R60 ;  /* 0x0000000c6b3c7223 */ /* 0x040fe2000000003c */
[CC--:B------:R-:W-:Y:S01]  /*21f0*/  FFMA R53, R106.reuse, R13.reuse, R53 ;  /* 0x0000000d6a357223 */ /* 0x0c0fe20000000035 */
[C---:B------:R-:W-:Y:S01]  /*2200*/  FFMA R61, R107.reuse, R13, R61 ;  /* 0x0000000d6b3d7223 */ /* 0x040fe2000000003d */
[CC--:B------:R-:W-:Y:S01]  /*2210*/  FFMA R54, R106.reuse, R14.reuse, R54 ;  /* 0x0000000e6a367223 */ /* 0x0c0fe20000000036 */
[C---:B------:R-:W-:Y:S01]  /*2220*/  FFMA R62, R107.reuse, R14, R62 ;  /* 0x0000000e6b3e7223 */ /* 0x040fe2000000003e */
[----:B------:R-:W-:Y:S01]  /*2230*/  LDS.128 R92, [R92+0xf00] ;  /* 0x000f00005c5c7984 */ /* 0x000fe20000000c00 */
[CC--:B------:R-:W-:Y:S01]  /*2240*/  FFMA R55, R106.reuse, R15.reuse, R55 ;  /* 0x0000000f6a377223 */ /* 0x0c0fe20000000037 */
[C---:B------:R-:W-:Y:S01]  /*2250*/  FFMA R63, R107.reuse, R15, R63 ;  /* 0x0000000f6b3f7223 */ /* 0x040fe2000000003f */
[C---:B0-----:R-:W-:Y:S01]  /*2260*/  FFMA R56, R106.reuse, R16, R56 ;  /* 0x000000106a387223 */ /* 0x041fe20000000038 */
[----:B------:R-:W0:Y:S01]  /*2270*/  LDS.128 R8, [R24+0xe00] ;  /* 0x000e000018087984 */ /* 0x000e220000000c00 */
[C---:B------:R-:W-:Y:S01]  /*2280*/  FFMA R57, R106.reuse, R17, R57 ;  /* 0x000000116a397223 */ /* 0x040fe20000000039 */
[C---:B------:R-:W-:Y:S01]  /*2290*/  FFMA R58, R106.reuse, R18, R58 ;  /* 0x000000126a3a7223 */ /* 0x040fe2000000003a */
[----:B------:R-:W-:Y:S01]  /*22a0*/  FFMA R59, R106, R19, R59 ;  /* 0x000000136a3b7223 */ /* 0x000fe2000000003b */
[C---:B------:R-:W-:Y:S01]  /*22b0*/  FFMA R110, R107.reuse, R16, R110 ;  /* 0x000000106b6e7223 */ /* 0x040fe2000000006e */
[C---:B------:R-:W-:Y:S01]  /*22c0*/  FFMA R109, R107.reuse, R17, R109 ;  /* 0x000000116b6d7223 */ /* 0x040fe2000000006d */
[----:B------:R-:W-:Y:S01]  /*22d0*/  FFMA R108, R107, R18, R108 ;  /* 0x000000126b6c7223 */ /* 0x000fe2000000006c */
[----:B------:R-:W-:Y:S01]  /*22e0*/  FFMA R31, R105, R15, R98 ;  /* 0x0000000f691f7223 */ /* 0x000fe20000000062 */
[----:B------:R-:W-:Y:S01]  /*22f0*/  FFMA R107, R107, R19, R97 ;  /* 0x000000136b6b7223 */ /* 0x000fe20000000061 */
[----:B------:R-:W-:-:S02]  /*2300*/  FFMA R106, R20, R16, R96 ;  /* 0x00000010146a7223 */ /* 0x000fc40000000060 */
[----:B------:R-:W1:Y:S01]  /*2310*/  LDS.128 R96, [R24+0xf00] ;  /* 0x000f000018607984 */ /* 0x000e620000000c00 */
        /* <DEDUP_REMOVED lines=19> */
[CC--:B------:R-:W-:Y:S01]  /*2450*/  FFMA R33, R104.reuse, R16.reuse, R33 ;  /* 0x0000001068217223 */ /* 0x0c0fe20000000021 */
[C---:B------:R-:W-:Y:S01]  /*2460*/  FFMA R48, R105.reuse, R16, R48 ;  /* 0x0000001069307223 */ /* 0x040fe20000000030 */
[C---:B------:R-:W-:Y:S01]  /*2470*/  FFMA R49, R105.reuse, R17, R49 ;  /* 0x0000001169317223 */ /* 0x040fe20000000031 */
[CC--:B------:R-:W-:Y:S01]  /*2480*/  FFMA R50, R105.reuse, R18.reuse, R50 ;  /* 0x0000001269327223 */ /* 0x0c0fe20000000032 */
[----:B------:R-:W-:Y:S01]  /*2490*/  FFMA R51, R105, R19, R51 ;  /* 0x0000001369337223 */ /* 0x000fe20000000033 */
[C---:B------:R-:W-:Y:S01]  /*24a0*/  FFMA R25, R104.reuse, R17, R25 ;  /* 0x0000001168197223 */ /* 0x040fe20000000019 */
[CC--:B------:R-:W-:Y:S01]  /*24b0*/  FFMA R26, R104.reuse, R18.reuse, R26 ;  /* 0x00000012681a7223 */ /* 0x0c0fe2000000001a */
[----:B------:R-:W-:Y:S01]  /*24c0*/  FFMA R27, R104, R19, R27 ;  /* 0x00000013681b7223 */ /* 0x000fe2000000001b */
[C---:B------:R-:W-:Y:S01]  /*24d0*/  FFMA R73, R20.reuse, R17, R73 ;  /* 0x0000001114497223 */ /* 0x040fe20000000049 */
[C---:B------:R-:W-:Y:S01]  /*24e0*/  FFMA R74, R20.reuse, R18, R74 ;  /* 0x00000012144a7223 */ /* 0x040fe2000000004a */
[----:B------:R-:W-:Y:S01]  /*24f0*/  FFMA R75, R20, R19, R75 ;  /* 0x00000013144b7223 */ /* 0x000fe2000000004b */
[C---:B------:R-:W-:Y:S01]  /*2500*/  FFMA R80, R21.reuse, R16, R80 ;  /* 0x0000001015507223 */ /* 0x040fe20000000050 */
[----:B------:R-:W-:Y:S01]  /*2510*/  FFMA R82, R21, R18, R82 ;  /* 0x0000001215527223 */ /* 0x000fe20000000052 */
[C---:B------:R-:W-:Y:S01]  /*2520*/  FFMA R12, R22.reuse, R16, R115 ;  /* 0x00000010160c7223 */ /* 0x040fe20000000073 */
[C---:B------:R-:W-:Y:S01]  /*2530*/  FFMA R13, R22.reuse, R17, R114 ;  /* 0x00000011160d7223 */ /* 0x040fe20000000072 */
[C---:B------:R-:W-:Y:S01]  /*2540*/  FFMA R14, R22.reuse, R18, R113 ;  /* 0x00000012160e7223 */ /* 0x040fe20000000071 */
[----:B------:R-:W-:Y:S01]  /*2550*/  FFMA R15, R22, R19, R112 ;  /* 0x00000013160f7223 */ /* 0x000fe20000000070 */
[C---:B------:R-:W-:Y:S01]  /*2560*/  FFMA R105, R23.reuse, R16, R111 ;  /* 0x0000001017697223 */ /* 0x040fe2000000006f */
[----:B------:R-:W-:Y:S01]  /*2570*/  FFMA R103, R23, R18, R103 ;  /* 0x0000001217677223 */ /* 0x000fe20000000067 */
[C---:B------:R-:W-:Y:S01]  /*2580*/  FFMA R81, R21.reuse, R17, R81 ;  /* 0x0000001115517223 */ /* 0x040fe20000000051 */
[----:B------:R-:W-:Y:S01]  /*2590*/  FFMA R83, R21, R19, R83 ;  /* 0x0000001315537223 */ /* 0x000fe20000000053 */
[C---:B------:R-:W-:Y:S01]  /*25a0*/  FFMA R104, R23.reuse, R17, R47 ;  /* 0x0000001117687223 */ /* 0x040fe2000000002f */
[----:B------:R-:W-:Y:S01]  /*25b0*/  FFMA R102, R23, R19, R102 ;  /* 0x0000001317667223 */ /* 0x000fe20000000066 */
[-C--:B0-----:R-:W-:Y:S01]  /*25c0*/  FFMA R20, R64, R8.reuse, R46 ;  /* 0x0000000840147223 */ /* 0x081fe2000000002e */
        /* <DEDUP_REMOVED lines=30> */
[----:B------:R-:W-:Y:S01]  /*27b0*/  FFMA R11, R95, R11, R34 ;  /* 0x0000000b5f0b7223 */ /* 0x000fe20000000022 */
[C---:B-1----:R-:W-:Y:S01]  /*27c0*/  FFMA R24, R64.reuse, R96, R33 ;  /* 0x0000006040187223 */ /* 0x042fe20000000021 */
[----:B------:R0:W1:Y:S04]  /*27d0*/  LDS.128 R44, [R40] ;  /* 0x00000000282c7984 */ /* 0x0000680000000c00 */
[----:B------:R0:W2:Y:S04]  /*27e0*/  LDS.128 R36, [R32] ;  /* 0x0000000020247984 */ /* 0x0000a80000000c00 */
[----:B------:R-:W3:Y:S04]  /*27f0*/  LDS.128 R40, [R40+0x100] ;  /* 0x0001000028287984 */ /* 0x000ee80000000c00 */
[----:B------:R-:W4:Y:S01]  /*2800*/  LDS.128 R32, [R32+0x100] ;  /* 0x0001000020207984 */ /* 0x000f220000000c00 */
        /* <DEDUP_REMOVED lines=15> */
[----:B------:R-:W0:Y:S01]  /*2900*/  LDC R107, c[0x0][0x39c] ;  /* 0x0000e700ff6b7b82 */ /* 0x000e220000000800 */
[C---:B------:R-:W-:Y:S02]  /*2910*/  ISETP.LE.AND P0, PT, R72.reuse, UR4, PT ;  /* 0x0000000448007c0c */ /* 0x040fe4000bf03270 */
[----:B------:R-:W-:Y:S01]  /*2920*/  ISETP.LE.AND P2, PT, R72, UR4, PT ;  /* 0x0000000448007c0c */ /* 0x000fe2000bf43270 */
        /* <DEDUP_REMOVED lines=12> */
[----:B------:R-:W-:Y:S01]  /*29f0*/  IADD3 R3, P1, PT, R3, 0x20, RZ ;  /* 0x0000002003037810 */ /* 0x000fe20007f3e0ff */
[C---:B------:R-:W-:Y:S01]  /*2a00*/  FFMA R96, R95.reuse, R96, R105 ;  /* 0x000000605f607223 */ /* 0x040fe20000000069 */
[C---:B------:R-:W-:Y:S01]  /*2a10*/  FFMA R97, R95.reuse, R97, R104 ;  /* 0x000000615f617223 */ /* 0x040fe20000000068 */
[C---:B------:R-:W-:Y:S01]  /*2a20*/  FFMA R98, R95.reuse, R98, R103 ;  /* 0x000000625f627223 */ /* 0x040fe20000000067 */
[----:B------:R-:W-:Y:S01]  /*2a30*/  FFMA R99, R95, R99, R102 ;  /* 0x000000635f637223 */ /* 0x000fe20000000066 */
[----:B-123--:R-:W-:Y:S08]  /*2a40*/  @P0 BRA `(.L_x_0) ;  /* 0x0000000000500947 */ /* 0x00eff00003800000 */
[----:B------:R-:W-:Y:S02]  /*2a50*/  SHF.L.U32 R93, R6, 0xb, RZ ;  /* 0x0000000b065d7819 */ /* 0x000fe400000006ff */
[C---:B------:R-:W-:Y:S02]  /*2a60*/  LOP3.LUT R92, R100.reuse, 0xffff, RZ, 0xc0, !PT ;  /* 0x0000ffff645c7812 */ /* 0x040fe400078ec0ff */
[----:B------:R-:W-:Y:S02]  /*2a70*/  SHF.L.U32 R100, R100, 0x4, RZ ;  /* 0x0000000464647819 */ /* 0x000fe400000006ff */
[----:B------:R-:W-:Y:S02]  /*2a80*/  LOP3.LUT R94, R93, 0x800, RZ, 0xc0, !PT ;  /* 0x000008005d5e7812 */ /* 0x000fe400078ec0ff */
[----:B------:R-:W-:Y:S02]  /*2a90*/  LEA R101, R2, R101, 0xc ;  /* 0x0000006502657211 */ /* 0x000fe400078e60ff */
[----:B------:R-:W-:-:S02]  /*2aa0*/  SHF.R.U32.HI R92, RZ, 0x1, R92 ;  /* 0x00000001ff5c7819 */ /* 0x000fc4000001165c */
[C---:B------:R-:W-:Y:S02]  /*2ab0*/  LOP3.LUT R93, R100.reuse, 0x7fe00, RZ, 0xc0, !PT ;  /* 0x0007fe00645d7812 */ /* 0x040fe400078ec0ff */
[----:B------:R-:W-:Y:S02]  /*2ac0*/  LOP3.LUT R100, R100, 0x1f0, RZ, 0xc0, !PT ;  /* 0x000001f064647812 */ /* 0x000fe400078ec0ff */
[----:B------:R-:W-:Y:S02]  /*2ad0*/  IADD3 R101, PT, PT, R94, R101, RZ ;  /* 0x000000655e657210 */ /* 0x000fe40007ffe0ff */
[----:B------:R-:W-:Y:S02]  /*2ae0*/  LOP3.LUT R92, R92, 0xffff, RZ, 0xc0, !PT ;  /* 0x0000ffff5c5c7812 */ /* 0x000fe400078ec0ff */
[----:B------:R-:W-:Y:S02]  /*2af0*/  IADD3 R93, PT, PT, R100, R4, R93 ;  /* 0x00000004645d7210 */ /* 0x000fe40007ffe05d */
[----:B------:R-:W-:-:S02]  /*2b00*/  LEA R101, R92, R101, 0x2 ;  /* 0x000000655c657211 */ /* 0x000fc400078e10ff */
[C---:B------:R-:W-:Y:S02]  /*2b10*/  LEA R93, R2.reuse, R93, 0xc ;  /* 0x0000005d025d7211 */ /* 0x040fe400078e60ff */
[----:B------:R-:W-:Y:S01]  /*2b20*/  LOP3.LUT R2, R2, 0x1, RZ, 0x3c, !PT ;  /* 0x0000000102027812 */ /* 0x000fe200078e3cff */
[----:B-----5:R1:W-:Y:S04]  /*2b30*/  STS [R101], R84 ;  /* 0x0000005465007388 */ /* 0x0203e80000000800 */
[----:B------:R1:W-:Y:S04]  /*2b40*/  STS [R101+0x200], R85 ;  /* 0x0002005565007388 */ /* 0x0003e80000000800 */
[----:B------:R1:W-:Y:S04]  /*2b50*/  STS [R101+0x400], R86 ;  /* 0x0004005665007388 */ /* 0x0003e80000000800 */
[----:B------:R1:W-:Y:S04]  /*2b60*/  STS [R101+0x600], R87 ;  /* 0x0006005765007388 */ /* 0x0003e80000000800 */
[----:B------:R1:W-:Y:S01]  /*2b70*/  STS.128 [R93], R88 ;  /* 0x000000585d007388 */ /* 0x0003e20000000c00 */
[----:B------:R-:W-:Y:S06]  /*2b80*/  BAR.SYNC.DEFER_BLOCKING 0x0 ;  /* 0x0000000000007b1d */ /* 0x000fec0000010000 */
.L_x_0:
[----:B------:R-:W-:Y:S02]  /*2b90*/  IADD3.X R5, PT, PT, RZ, R5, RZ, P1, !PT ;  /* 0x00000005ff057210 */ /* 0x000fe40000ffe4ff */
[----:B0-----:R-:W-:Y:S01]  /*2ba0*/  LEA R0, R107, R0, 0x3 ;  /* 0x000000006b007211 */ /* 0x001fe200078e18ff */
[----:B------:R-:W-:Y:S06]  /*2bb0*/  @!P2 BRA `(.L_x_1) ;  /* 0xffffffd80094a947 */ /* 0x000fec000383ffff */
[----:B------:R-:W0:Y:S01]  /*2bc0*/  S2R R0, SR_CTAID.Y ;  /* 0x0000000000007919 */ /* 0x000e220000002600 */
[----:B----4-:R-:W2:Y:S01]  /*2bd0*/  LDC.64 R34, c[0x0][0x390] ;  /* 0x0000e400ff227b82 */ /* 0x010ea20000000a00 */
[----:B------:R-:W3:Y:S01]  /*2be0*/  S2R R3, SR_CTAID.X ;  /* 0x0000000000037919 */ /* 0x000ee20000002500 */
[----:B0-----:R-:W-:Y:S02]  /*2bf0*/  LEA R0, R0, R7, 0x5 ;  /* 0x0000000700007211 */ /* 0x001fe400078e28ff */
[----:B---3--:R-:W-:Y:S02]  /*2c00*/  LEA R4, R3, R6, 0x5 ;  /* 0x0000000603047211 */ /* 0x008fe400078e28ff */
[----:B------:R-:W-:Y:S02]  /*2c10*/  SHF.L.U32 R0, R0, 0x2, RZ ;  /* 0x0000000200007819 */ /* 0x000fe400000006ff */
[----:B------:R-:W-:-:S05]  /*2c20*/  SHF.L.U32 R4, R4, 0x2, RZ ;  /* 0x0000000204047819 */ /* 0x000fca00000006ff */
[C---:B------:R-:W-:Y:S01]  /*2c30*/  IMAD R3, R0.reuse, R107, R4 ;  /* 0x0000006b00037224 */ /* 0x040fe200078e0204 */
[----:B------:R-:W-:-:S03]  /*2c40*/  IADD3 R0, PT, PT, R0, 0x40, RZ ;  /* 0x0000004000007810 */ /* 0x000fc60007ffe0ff */
[----:B--2---:R-:W-:-:S04]  /*2c50*/  IMAD.WIDE R2, R3, 0x4, R34 ;  /* 0x0000000403027825 */ /* 0x004fc800078e0222 */
[----:B------:R-:W-:Y:S01]  /*2c60*/  IMAD R7, R0, R107, R4 ;  /* 0x0000006b00077224 */ /* 0x000fe200078e0204 */
[----:B------:R-:W-:Y:S01]  /*2c70*/  STG.E.128 desc[UR8][R2.64], R20 ;  /* 0x0000001402007986 */ /* 0x000fe2000c101d08 */
[----:B------:R-:W-:-:S04]  /*2c80*/  IMAD.WIDE R4, R107, 0x4, R2 ;  /* 0x000000046b047825 */ /* 0x000fc800078e0202 */
[----:B------:R-:W-:Y:S01]  /*2c90*/  IMAD.WIDE R34, R7, 0x4, R34 ;  /* 0x0000000407227825 */ /* 0x000fe200078e0222 */
[----:B------:R-:W-:Y:S03]  /*2ca0*/  STG.E.128 desc[UR8][R4.64], R28 ;  /* 0x0000001c04007986 */ /* 0x000fe6000c101d08 */
[----:B------:R-:W-:-:S04]  /*2cb0*/  IMAD.WIDE R6, R107, 0x4, R4 ;  /* 0x000000046b067825 */ /* 0x000fc800078e0204 */
[C---:B------:R-:W-:Y:S01]  /*2cc0*/  IMAD.WIDE R36, R107.reuse, 0x4, R34 ;  /* 0x000000046b247825 */ /* 0x040fe200078e0222 */
[----:B------:R-:W-:Y:S03]  /*2cd0*/  STG.E.128 desc[UR8][R6.64], R52 ;  /* 0x0000003406007986 */ /* 0x000fe6000c101d08 */
[----:B------:R-:W-:-:S04]  /*2ce0*/  IMAD.WIDE R32, R107, 0x4, R6 ;  /* 0x000000046b207825 */ /* 0x000fc800078e0206 */
[C---:B------:R-:W-:Y:S01]  /*2cf0*/  IMAD.WIDE R38, R107.reuse, 0x4, R36 ;  /* 0x000000046b267825 */ /* 0x040fe200078e0224 */
[----:B------:R-:W-:Y:S04]  /*2d00*/  STG.E.128 desc[UR8][R32.64], R60 ;  /* 0x0000003c20007986 */ /* 0x000fe8000c101d08 */
[----:B------:R-:W-:Y:S01]  /*2d10*/  STG.E.128 desc[UR8][R2.64+0x100], R24 ;  /* 0x0001001802007986 */ /* 0x000fe2000c101d08 */
[----:B------:R-:W-:-:S03]  /*2d20*/  IMAD.WIDE R40, R107, 0x4, R38 ;  /* 0x000000046b287825 */ /* 0x000fc600078e0226 */
[----:B------:R-:W-:Y:S04]  /*2d30*/  STG.E.128 desc[UR8][R4.64+0x100], R48 ;  /* 0x0001003004007986 */ /* 0x000fe8000c101d08 */
        /* <DEDUP_REMOVED lines=9> */
[----:B------:R-:W-:Y:S01]  /*2dd0*/  STG.E.128 desc[UR8][R40.64+0x100], R96 ;  /* 0x0001006028007986 */ /* 0x000fe2000c101d08 */
[----:B------:R-:W-:Y:S05]  /*2de0*/  EXIT ;  /* 0x000000000000794d */ /* 0x000fea0003800000 */
.L_x_2:
[----:B------:R-:W-:-:S00]  /*2df0*/  BRA `(.L_x_2) ;  /* 0xfffffffc00fc7947 */ /* 0x000fc0000383ffff */
[----:B------:R-:W-:-:S00]  /*2e00*/  NOP ;  /* 0x0000000000007918 */ /* 0x000fc00000000000 */
[----:B------:R-:W-:-:S00]  /*2e10*/  NOP ;  /* 0x0000000000007918 */ /* 0x000fc00000000000 */
[----:B------:R-:W-:-:S00]  /*2e20*/  NOP ;  /* 0x0000000000007918 */ /* 0x000fc00000000000 */
[----:B------:R-:W-:-:S00]  /*2e30*/  NOP ;  /* 0x0000000000007918 */ /* 0x000fc00000000000 */
[----:B------:R-:W-:-:S00]  /*2e40*/  NOP ;  /* 0x0000000000007918 */ /* 0x000fc00000000000 */
[----:B------:R-:W-:-:S00]  /*2e50*/  NOP ;  /* 0x0000000000007918 */ /* 0x000fc00000000000 */
[----:B------:R-:W-:-:S00]  /*2e60*/  NOP ;  /* 0x0000000000007918 */ /* 0x000fc00000000000 */
[----:B------:R-:W-:-:S00]  /*2e70*/  NOP ;  /* 0x0000000000007918 */ /* 0x000fc00000000000 */
.L_x_3:


//--------------------- .nv.shared._Z5SgemmILi128ELi8ELi128ELi8ELi8ELb0EEvPfS0_S0_iii --------------------------
	.section	.nv.shared._Z5SgemmILi128ELi8ELi128ELi8ELi8ELb0EEvPfS0_S0_iii,"aw",@nobits
	.sectionflags	@""
	.align	4
.nv.shared._Z5SgemmILi128ELi8ELi128ELi8ELi8ELb0EEvPfS0_S0_iii:
	.zero		17408


//--------------------- .nv.shared.reserved.0     --------------------------
	.section	.nv.shared.reserved.0,"aw",@nobits
	.weak		__nv_reservedSMEM_offset_0_alias
	.size		__nv_reservedSMEM_offset_0_alias, 0, 64
	.other		__nv_reservedSMEM_offset_0_alias,@"STO_CUDA_RESERVED_SHARED STV_DEFAULT"
__nv_reservedSMEM_offset_0_alias:
	.zero		0
	.zero		64


//--------------------- .nv.constant0._Z5SgemmILi128ELi8ELi128ELi8ELi8ELb0EEvPfS0_S0_iii --------------------------
	.section	.nv.constant0._Z5SgemmILi128ELi8ELi128ELi8ELi8ELb0EEvPfS0_S0_iii,"a",@progbits
	.sectionflags	@""
	.align	4
.nv.constant0._Z5SgemmILi128ELi8ELi128ELi8ELi8ELb0EEvPfS0_S0_iii:
	.zero		932


//--------------------- SYMBOLS --------------------------

	.type		.nv.reservedSmem.offset0,@object
	.size		.nv.reservedSmem.offset0,0x4
	.type		.nv.reservedSmem.cap,@object
	.size		.nv.reservedSmem.cap,0x4
